//
// Generated by NVIDIA NVVM Compiler
//
// Compiler Build ID: CL-36424714
// Cuda compilation tools, release 13.0, V13.0.88
// Based on NVVM 20.0.0
//

.version 9.0
.target sm_100
.address_size 64

	// .globl	_Z16block_mul_kerneliiPfS_S_
.extern .shared .align 16 .b8 share[];

.visible .entry _Z16block_mul_kerneliiPfS_S_(
	.param .u32 _Z16block_mul_kerneliiPfS_S__param_0,
	.param .u32 _Z16block_mul_kerneliiPfS_S__param_1,
	.param .u64 .ptr .align 1 _Z16block_mul_kerneliiPfS_S__param_2,
	.param .u64 .ptr .align 1 _Z16block_mul_kerneliiPfS_S__param_3,
	.param .u64 .ptr .align 1 _Z16block_mul_kerneliiPfS_S__param_4
)
{
	.reg .pred 	%p<3>;
	.reg .b32 	%r<42>;
	.reg .b32 	%f<595>;
	.reg .b64 	%rd<48>;

	ld.param.u32 	%r17, [_Z16block_mul_kerneliiPfS_S__param_0];
	ld.param.u32 	%r18, [_Z16block_mul_kerneliiPfS_S__param_1];
	ld.param.u64 	%rd9, [_Z16block_mul_kerneliiPfS_S__param_2];
	cvta.to.global.u64 	%rd1, %rd9;
	mov.u32 	%r19, %ctaid.x;
	mov.u32 	%r20, %ctaid.y;
	shl.b32 	%r1, %r19, 5;
	shl.b32 	%r2, %r20, 5;
	mov.u32 	%r3, %tid.y;
	mov.u32 	%r4, %tid.x;
	shl.b32 	%r5, %r3, 3;
	setp.lt.s32 	%p1, %r18, 1;
	mov.f32 	%f587, 0f00000000;
	mov.f32 	%f588, %f587;
	mov.f32 	%f589, %f587;
	mov.f32 	%f590, %f587;
	mov.f32 	%f591, %f587;
	mov.f32 	%f592, %f587;
	mov.f32 	%f593, %f587;
	mov.f32 	%f594, %f587;
	@%p1 bra 	$L__BB0_3;
	add.s32 	%r21, %r1, %r5;
	shl.b32 	%r22, %r3, 8;
	add.s32 	%r23, %r22, %r4;
	shl.b32 	%r24, %r23, 2;
	mov.u32 	%r25, share;
	add.s32 	%r6, %r25, %r24;
	shl.b32 	%r26, %r3, 10;
	add.s32 	%r7, %r25, %r26;
	neg.s32 	%r41, %r18;
	mul.wide.s32 	%rd2, %r17, 4;
	mad.lo.s32 	%r40, %r21, %r17, %r4;
	mul.wide.s32 	%rd10, %r17, 8;
	add.s64 	%rd3, %rd1, %rd10;
	mul.wide.s32 	%rd11, %r17, 12;
	add.s64 	%rd4, %rd1, %rd11;
	mul.wide.s32 	%rd12, %r17, 16;
	add.s64 	%rd5, %rd1, %rd12;
	mul.wide.s32 	%rd13, %r17, 24;
	add.s64 	%rd6, %rd1, %rd13;
	mul.lo.s32 	%r27, %r3, %r17;
	shl.b32 	%r28, %r27, 3;
	add.s32 	%r29, %r4, %r28;
	add.s32 	%r39, %r29, %r2;
	mov.f32 	%f594, 0f00000000;
	mov.f32 	%f593, %f594;
	mov.f32 	%f592, %f594;
	mov.f32 	%f591, %f594;
	mov.f32 	%f590, %f594;
	mov.f32 	%f589, %f594;
	mov.f32 	%f588, %f594;
	mov.f32 	%f587, %f594;
$L__BB0_2:
	ld.param.u64 	%rd46, [_Z16block_mul_kerneliiPfS_S__param_3];
	mul.wide.s32 	%rd14, %r40, 4;
	add.s64 	%rd15, %rd1, %rd14;
	add.s64 	%rd16, %rd15, %rd2;
	add.s64 	%rd17, %rd3, %rd14;
	add.s64 	%rd18, %rd4, %rd14;
	add.s64 	%rd19, %rd5, %rd14;
	mul.wide.s32 	%rd20, %r17, 20;
	add.s64 	%rd21, %rd15, %rd20;
	add.s64 	%rd22, %rd6, %rd14;
	mul.wide.s32 	%rd23, %r17, 28;
	add.s64 	%rd24, %rd15, %rd23;
	ld.global.f32 	%f27, [%rd15];
	st.shared.f32 	[%r6], %f27;
	ld.global.f32 	%f28, [%rd16];
	st.shared.f32 	[%r6+128], %f28;
	ld.global.f32 	%f29, [%rd17];
	st.shared.f32 	[%r6+256], %f29;
	ld.global.f32 	%f30, [%rd18];
	st.shared.f32 	[%r6+384], %f30;
	ld.global.f32 	%f31, [%rd19];
	st.shared.f32 	[%r6+512], %f31;
	ld.global.f32 	%f32, [%rd21];
	st.shared.f32 	[%r6+640], %f32;
	ld.global.f32 	%f33, [%rd22];
	st.shared.f32 	[%r6+768], %f33;
	ld.global.f32 	%f34, [%rd24];
	st.shared.f32 	[%r6+896], %f34;
	cvta.to.global.u64 	%rd25, %rd46;
	mul.wide.s32 	%rd26, %r39, 4;
	add.s64 	%rd27, %rd25, %rd26;
	ld.global.f32 	%f35, [%rd27];
	st.shared.f32 	[%r6+4096], %f35;
	add.s64 	%rd28, %rd27, %rd2;
	ld.global.f32 	%f36, [%rd28];
	st.shared.f32 	[%r6+4224], %f36;
	add.s64 	%rd29, %rd28, %rd2;
	ld.global.f32 	%f37, [%rd29];
	st.shared.f32 	[%r6+4352], %f37;
	add.s64 	%rd30, %rd29, %rd2;
	ld.global.f32 	%f38, [%rd30];
	st.shared.f32 	[%r6+4480], %f38;
	add.s64 	%rd31, %rd30, %rd2;
	ld.global.f32 	%f39, [%rd31];
	st.shared.f32 	[%r6+4608], %f39;
	add.s64 	%rd32, %rd31, %rd2;
	ld.global.f32 	%f40, [%rd32];
	st.shared.f32 	[%r6+4736], %f40;
	add.s64 	%rd33, %rd32, %rd2;
	ld.global.f32 	%f41, [%rd33];
	st.shared.f32 	[%r6+4864], %f41;
	add.s64 	%rd34, %rd33, %rd2;
	ld.global.f32 	%f42, [%rd34];
	st.shared.f32 	[%r6+4992], %f42;
	bar.sync 	0;
	shl.b32 	%r30, %r4, 2;
	mov.u32 	%r31, share;
	add.s32 	%r32, %r31, %r30;
	ld.shared.f32 	%f43, [%r32+4096];
	ld.shared.v4.f32 	{%f44, %f45, %f46, %f47}, [%r7];
	ld.shared.v4.f32 	{%f48, %f49, %f50, %f51}, [%r7+128];
	ld.shared.v4.f32 	{%f52, %f53, %f54, %f55}, [%r7+256];
	ld.shared.v4.f32 	{%f56, %f57, %f58, %f59}, [%r7+384];
	ld.shared.v4.f32 	{%f60, %f61, %f62, %f63}, [%r7+512];
	ld.shared.v4.f32 	{%f64, %f65, %f66, %f67}, [%r7+640];
	ld.shared.v4.f32 	{%f68, %f69, %f70, %f71}, [%r7+768];
	ld.shared.v4.f32 	{%f72, %f73, %f74, %f75}, [%r7+896];
	fma.rn.f32 	%f76, %f43, %f44, %f588;
	fma.rn.f32 	%f77, %f43, %f48, %f587;
	fma.rn.f32 	%f78, %f43, %f52, %f589;
	fma.rn.f32 	%f79, %f43, %f56, %f590;
	fma.rn.f32 	%f80, %f43, %f60, %f591;
	fma.rn.f32 	%f81, %f43, %f64, %f592;
	fma.rn.f32 	%f82, %f43, %f68, %f593;
	fma.rn.f32 	%f83, %f43, %f72, %f594;
	ld.shared.f32 	%f84, [%r32+4224];
	fma.rn.f32 	%f85, %f84, %f45, %f76;
	fma.rn.f32 	%f86, %f84, %f49, %f77;
	fma.rn.f32 	%f87, %f84, %f53, %f78;
	fma.rn.f32 	%f88, %f84, %f57, %f79;
	fma.rn.f32 	%f89, %f84, %f61, %f80;
	fma.rn.f32 	%f90, %f84, %f65, %f81;
	fma.rn.f32 	%f91, %f84, %f69, %f82;
	fma.rn.f32 	%f92, %f84, %f73, %f83;
	ld.shared.f32 	%f93, [%r32+4352];
	fma.rn.f32 	%f94, %f93, %f46, %f85;
	fma.rn.f32 	%f95, %f93, %f50, %f86;
	fma.rn.f32 	%f96, %f93, %f54, %f87;
	fma.rn.f32 	%f97, %f93, %f58, %f88;
	fma.rn.f32 	%f98, %f93, %f62, %f89;
	fma.rn.f32 	%f99, %f93, %f66, %f90;
	fma.rn.f32 	%f100, %f93, %f70, %f91;
	fma.rn.f32 	%f101, %f93, %f74, %f92;
	ld.shared.f32 	%f102, [%r32+4480];
	fma.rn.f32 	%f103, %f102, %f47, %f94;
	fma.rn.f32 	%f104, %f102, %f51, %f95;
	fma.rn.f32 	%f105, %f102, %f55, %f96;
	fma.rn.f32 	%f106, %f102, %f59, %f97;
	fma.rn.f32 	%f107, %f102, %f63, %f98;
	fma.rn.f32 	%f108, %f102, %f67, %f99;
	fma.rn.f32 	%f109, %f102, %f71, %f100;
	fma.rn.f32 	%f110, %f102, %f75, %f101;
	ld.shared.f32 	%f111, [%r32+4608];
	ld.shared.v4.f32 	{%f112, %f113, %f114, %f115}, [%r7+16];
	ld.shared.v4.f32 	{%f116, %f117, %f118, %f119}, [%r7+144];
	ld.shared.v4.f32 	{%f120, %f121, %f122, %f123}, [%r7+272];
	ld.shared.v4.f32 	{%f124, %f125, %f126, %f127}, [%r7+400];
	ld.shared.v4.f32 	{%f128, %f129, %f130, %f131}, [%r7+528];
	ld.shared.v4.f32 	{%f132, %f133, %f134, %f135}, [%r7+656];
	ld.shared.v4.f32 	{%f136, %f137, %f138, %f139}, [%r7+784];
	ld.shared.v4.f32 	{%f140, %f141, %f142, %f143}, [%r7+912];
	fma.rn.f32 	%f144, %f111, %f112, %f103;
	fma.rn.f32 	%f145, %f111, %f116, %f104;
	fma.rn.f32 	%f146, %f111, %f120, %f105;
	fma.rn.f32 	%f147, %f111, %f124, %f106;
	fma.rn.f32 	%f148, %f111, %f128, %f107;
	fma.rn.f32 	%f149, %f111, %f132, %f108;
	fma.rn.f32 	%f150, %f111, %f136, %f109;
	fma.rn.f32 	%f151, %f111, %f140, %f110;
	ld.shared.f32 	%f152, [%r32+4736];
	fma.rn.f32 	%f153, %f152, %f113, %f144;
	fma.rn.f32 	%f154, %f152, %f117, %f145;
	fma.rn.f32 	%f155, %f152, %f121, %f146;
	fma.rn.f32 	%f156, %f152, %f125, %f147;
	fma.rn.f32 	%f157, %f152, %f129, %f148;
	fma.rn.f32 	%f158, %f152, %f133, %f149;
	fma.rn.f32 	%f159, %f152, %f137, %f150;
	fma.rn.f32 	%f160, %f152, %f141, %f151;
	ld.shared.f32 	%f161, [%r32+4864];
	fma.rn.f32 	%f162, %f161, %f114, %f153;
	fma.rn.f32 	%f163, %f161, %f118, %f154;
	fma.rn.f32 	%f164, %f161, %f122, %f155;
	fma.rn.f32 	%f165, %f161, %f126, %f156;
	fma.rn.f32 	%f166, %f161, %f130, %f157;
	fma.rn.f32 	%f167, %f161, %f134, %f158;
	fma.rn.f32 	%f168, %f161, %f138, %f159;
	fma.rn.f32 	%f169, %f161, %f142, %f160;
	ld.shared.f32 	%f170, [%r32+4992];
	fma.rn.f32 	%f171, %f170, %f115, %f162;
	fma.rn.f32 	%f172, %f170, %f119, %f163;
	fma.rn.f32 	%f173, %f170, %f123, %f164;
	fma.rn.f32 	%f174, %f170, %f127, %f165;
	fma.rn.f32 	%f175, %f170, %f131, %f166;
	fma.rn.f32 	%f176, %f170, %f135, %f167;
	fma.rn.f32 	%f177, %f170, %f139, %f168;
	fma.rn.f32 	%f178, %f170, %f143, %f169;
	ld.shared.f32 	%f179, [%r32+5120];
	ld.shared.v4.f32 	{%f180, %f181, %f182, %f183}, [%r7+32];
	ld.shared.v4.f32 	{%f184, %f185, %f186, %f187}, [%r7+160];
	ld.shared.v4.f32 	{%f188, %f189, %f190, %f191}, [%r7+288];
	ld.shared.v4.f32 	{%f192, %f193, %f194, %f195}, [%r7+416];
	ld.shared.v4.f32 	{%f196, %f197, %f198, %f199}, [%r7+544];
	ld.shared.v4.f32 	{%f200, %f201, %f202, %f203}, [%r7+672];
	ld.shared.v4.f32 	{%f204, %f205, %f206, %f207}, [%r7+800];
	ld.shared.v4.f32 	{%f208, %f209, %f210, %f211}, [%r7+928];
	fma.rn.f32 	%f212, %f179, %f180, %f171;
	fma.rn.f32 	%f213, %f179, %f184, %f172;
	fma.rn.f32 	%f214, %f179, %f188, %f173;
	fma.rn.f32 	%f215, %f179, %f192, %f174;
	fma.rn.f32 	%f216, %f179, %f196, %f175;
	fma.rn.f32 	%f217, %f179, %f200, %f176;
	fma.rn.f32 	%f218, %f179, %f204, %f177;
	fma.rn.f32 	%f219, %f179, %f208, %f178;
	ld.shared.f32 	%f220, [%r32+5248];
	fma.rn.f32 	%f221, %f220, %f181, %f212;
	fma.rn.f32 	%f222, %f220, %f185, %f213;
	fma.rn.f32 	%f223, %f220, %f189, %f214;
	fma.rn.f32 	%f224, %f220, %f193, %f215;
	fma.rn.f32 	%f225, %f220, %f197, %f216;
	fma.rn.f32 	%f226, %f220, %f201, %f217;
	fma.rn.f32 	%f227, %f220, %f205, %f218;
	fma.rn.f32 	%f228, %f220, %f209, %f219;
	ld.shared.f32 	%f229, [%r32+5376];
	fma.rn.f32 	%f230, %f229, %f182, %f221;
	fma.rn.f32 	%f231, %f229, %f186, %f222;
	fma.rn.f32 	%f232, %f229, %f190, %f223;
	fma.rn.f32 	%f233, %f229, %f194, %f224;
	fma.rn.f32 	%f234, %f229, %f198, %f225;
	fma.rn.f32 	%f235, %f229, %f202, %f226;
	fma.rn.f32 	%f236, %f229, %f206, %f227;
	fma.rn.f32 	%f237, %f229, %f210, %f228;
	ld.shared.f32 	%f238, [%r32+5504];
	fma.rn.f32 	%f239, %f238, %f183, %f230;
	fma.rn.f32 	%f240, %f238, %f187, %f231;
	fma.rn.f32 	%f241, %f238, %f191, %f232;
	fma.rn.f32 	%f242, %f238, %f195, %f233;
	fma.rn.f32 	%f243, %f238, %f199, %f234;
	fma.rn.f32 	%f244, %f238, %f203, %f235;
	fma.rn.f32 	%f245, %f238, %f207, %f236;
	fma.rn.f32 	%f246, %f238, %f211, %f237;
	ld.shared.f32 	%f247, [%r32+5632];
	ld.shared.v4.f32 	{%f248, %f249, %f250, %f251}, [%r7+48];
	ld.shared.v4.f32 	{%f252, %f253, %f254, %f255}, [%r7+176];
	ld.shared.v4.f32 	{%f256, %f257, %f258, %f259}, [%r7+304];
	ld.shared.v4.f32 	{%f260, %f261, %f262, %f263}, [%r7+432];
	ld.shared.v4.f32 	{%f264, %f265, %f266, %f267}, [%r7+560];
	ld.shared.v4.f32 	{%f268, %f269, %f270, %f271}, [%r7+688];
	ld.shared.v4.f32 	{%f272, %f273, %f274, %f275}, [%r7+816];
	ld.shared.v4.f32 	{%f276, %f277, %f278, %f279}, [%r7+944];
	fma.rn.f32 	%f280, %f247, %f248, %f239;
	fma.rn.f32 	%f281, %f247, %f252, %f240;
	fma.rn.f32 	%f282, %f247, %f256, %f241;
	fma.rn.f32 	%f283, %f247, %f260, %f242;
	fma.rn.f32 	%f284, %f247, %f264, %f243;
	fma.rn.f32 	%f285, %f247, %f268, %f244;
	fma.rn.f32 	%f286, %f247, %f272, %f245;
	fma.rn.f32 	%f287, %f247, %f276, %f246;
	ld.shared.f32 	%f288, [%r32+5760];
	fma.rn.f32 	%f289, %f288, %f249, %f280;
	fma.rn.f32 	%f290, %f288, %f253, %f281;
	fma.rn.f32 	%f291, %f288, %f257, %f282;
	fma.rn.f32 	%f292, %f288, %f261, %f283;
	fma.rn.f32 	%f293, %f288, %f265, %f284;
	fma.rn.f32 	%f294, %f288, %f269, %f285;
	fma.rn.f32 	%f295, %f288, %f273, %f286;
	fma.rn.f32 	%f296, %f288, %f277, %f287;
	ld.shared.f32 	%f297, [%r32+5888];
	fma.rn.f32 	%f298, %f297, %f250, %f289;
	fma.rn.f32 	%f299, %f297, %f254, %f290;
	fma.rn.f32 	%f300, %f297, %f258, %f291;
	fma.rn.f32 	%f301, %f297, %f262, %f292;
	fma.rn.f32 	%f302, %f297, %f266, %f293;
	fma.rn.f32 	%f303, %f297, %f270, %f294;
	fma.rn.f32 	%f304, %f297, %f274, %f295;
	fma.rn.f32 	%f305, %f297, %f278, %f296;
	ld.shared.f32 	%f306, [%r32+6016];
	fma.rn.f32 	%f307, %f306, %f251, %f298;
	fma.rn.f32 	%f308, %f306, %f255, %f299;
	fma.rn.f32 	%f309, %f306, %f259, %f300;
	fma.rn.f32 	%f310, %f306, %f263, %f301;
	fma.rn.f32 	%f311, %f306, %f267, %f302;
	fma.rn.f32 	%f312, %f306, %f271, %f303;
	fma.rn.f32 	%f313, %f306, %f275, %f304;
	fma.rn.f32 	%f314, %f306, %f279, %f305;
	ld.shared.f32 	%f315, [%r32+6144];
	ld.shared.v4.f32 	{%f316, %f317, %f318, %f319}, [%r7+64];
	ld.shared.v4.f32 	{%f320, %f321, %f322, %f323}, [%r7+192];
	ld.shared.v4.f32 	{%f324, %f325, %f326, %f327}, [%r7+320];
	ld.shared.v4.f32 	{%f328, %f329, %f330, %f331}, [%r7+448];
	ld.shared.v4.f32 	{%f332, %f333, %f334, %f335}, [%r7+576];
	ld.shared.v4.f32 	{%f336, %f337, %f338, %f339}, [%r7+704];
	ld.shared.v4.f32 	{%f340, %f341, %f342, %f343}, [%r7+832];
	ld.shared.v4.f32 	{%f344, %f345, %f346, %f347}, [%r7+960];
	fma.rn.f32 	%f348, %f315, %f316, %f307;
	fma.rn.f32 	%f349, %f315, %f320, %f308;
	fma.rn.f32 	%f350, %f315, %f324, %f309;
	fma.rn.f32 	%f351, %f315, %f328, %f310;
	fma.rn.f32 	%f352, %f315, %f332, %f311;
	fma.rn.f32 	%f353, %f315, %f336, %f312;
	fma.rn.f32 	%f354, %f315, %f340, %f313;
	fma.rn.f32 	%f355, %f315, %f344, %f314;
	ld.shared.f32 	%f356, [%r32+6272];
	fma.rn.f32 	%f357, %f356, %f317, %f348;
	fma.rn.f32 	%f358, %f356, %f321, %f349;
	fma.rn.f32 	%f359, %f356, %f325, %f350;
	fma.rn.f32 	%f360, %f356, %f329, %f351;
	fma.rn.f32 	%f361, %f356, %f333, %f352;
	fma.rn.f32 	%f362, %f356, %f337, %f353;
	fma.rn.f32 	%f363, %f356, %f341, %f354;
	fma.rn.f32 	%f364, %f356, %f345, %f355;
	ld.shared.f32 	%f365, [%r32+6400];
	fma.rn.f32 	%f366, %f365, %f318, %f357;
	fma.rn.f32 	%f367, %f365, %f322, %f358;
	fma.rn.f32 	%f368, %f365, %f326, %f359;
	fma.rn.f32 	%f369, %f365, %f330, %f360;
	fma.rn.f32 	%f370, %f365, %f334, %f361;
	fma.rn.f32 	%f371, %f365, %f338, %f362;
	fma.rn.f32 	%f372, %f365, %f342, %f363;
	fma.rn.f32 	%f373, %f365, %f346, %f364;
	ld.shared.f32 	%f374, [%r32+6528];
	fma.rn.f32 	%f375, %f374, %f319, %f366;
	fma.rn.f32 	%f376, %f374, %f323, %f367;
	fma.rn.f32 	%f377, %f374, %f327, %f368;
	fma.rn.f32 	%f378, %f374, %f331, %f369;
	fma.rn.f32 	%f379, %f374, %f335, %f370;
	fma.rn.f32 	%f380, %f374, %f339, %f371;
	fma.rn.f32 	%f381, %f374, %f343, %f372;
	fma.rn.f32 	%f382, %f374, %f347, %f373;
	ld.shared.f32 	%f383, [%r32+6656];
	ld.shared.v4.f32 	{%f384, %f385, %f386, %f387}, [%r7+80];
	ld.shared.v4.f32 	{%f388, %f389, %f390, %f391}, [%r7+208];
	ld.shared.v4.f32 	{%f392, %f393, %f394, %f395}, [%r7+336];
	ld.shared.v4.f32 	{%f396, %f397, %f398, %f399}, [%r7+464];
	ld.shared.v4.f32 	{%f400, %f401, %f402, %f403}, [%r7+592];
	ld.shared.v4.f32 	{%f404, %f405, %f406, %f407}, [%r7+720];
	ld.shared.v4.f32 	{%f408, %f409, %f410, %f411}, [%r7+848];
	ld.shared.v4.f32 	{%f412, %f413, %f414, %f415}, [%r7+976];
	fma.rn.f32 	%f416, %f383, %f384, %f375;
	fma.rn.f32 	%f417, %f383, %f388, %f376;
	fma.rn.f32 	%f418, %f383, %f392, %f377;
	fma.rn.f32 	%f419, %f383, %f396, %f378;
	fma.rn.f32 	%f420, %f383, %f400, %f379;
	fma.rn.f32 	%f421, %f383, %f404, %f380;
	fma.rn.f32 	%f422, %f383, %f408, %f381;
	fma.rn.f32 	%f423, %f383, %f412, %f382;
	ld.shared.f32 	%f424, [%r32+6784];
	fma.rn.f32 	%f425, %f424, %f385, %f416;
	fma.rn.f32 	%f426, %f424, %f389, %f417;
	fma.rn.f32 	%f427, %f424, %f393, %f418;
	fma.rn.f32 	%f428, %f424, %f397, %f419;
	fma.rn.f32 	%f429, %f424, %f401, %f420;
	fma.rn.f32 	%f430, %f424, %f405, %f421;
	fma.rn.f32 	%f431, %f424, %f409, %f422;
	fma.rn.f32 	%f432, %f424, %f413, %f423;
	ld.shared.f32 	%f433, [%r32+6912];
	fma.rn.f32 	%f434, %f433, %f386, %f425;
	fma.rn.f32 	%f435, %f433, %f390, %f426;
	fma.rn.f32 	%f436, %f433, %f394, %f427;
	fma.rn.f32 	%f437, %f433, %f398, %f428;
	fma.rn.f32 	%f438, %f433, %f402, %f429;
	fma.rn.f32 	%f439, %f433, %f406, %f430;
	fma.rn.f32 	%f440, %f433, %f410, %f431;
	fma.rn.f32 	%f441, %f433, %f414, %f432;
	ld.shared.f32 	%f442, [%r32+7040];
	fma.rn.f32 	%f443, %f442, %f387, %f434;
	fma.rn.f32 	%f444, %f442, %f391, %f435;
	fma.rn.f32 	%f445, %f442, %f395, %f436;
	fma.rn.f32 	%f446, %f442, %f399, %f437;
	fma.rn.f32 	%f447, %f442, %f403, %f438;
	fma.rn.f32 	%f448, %f442, %f407, %f439;
	fma.rn.f32 	%f449, %f442, %f411, %f440;
	fma.rn.f32 	%f450, %f442, %f415, %f441;
	ld.shared.f32 	%f451, [%r32+7168];
	ld.shared.v4.f32 	{%f452, %f453, %f454, %f455}, [%r7+96];
	ld.shared.v4.f32 	{%f456, %f457, %f458, %f459}, [%r7+224];
	ld.shared.v4.f32 	{%f460, %f461, %f462, %f463}, [%r7+352];
	ld.shared.v4.f32 	{%f464, %f465, %f466, %f467}, [%r7+480];
	ld.shared.v4.f32 	{%f468, %f469, %f470, %f471}, [%r7+608];
	ld.shared.v4.f32 	{%f472, %f473, %f474, %f475}, [%r7+736];
	ld.shared.v4.f32 	{%f476, %f477, %f478, %f479}, [%r7+864];
	ld.shared.v4.f32 	{%f480, %f481, %f482, %f483}, [%r7+992];
	fma.rn.f32 	%f484, %f451, %f452, %f443;
	fma.rn.f32 	%f485, %f451, %f456, %f444;
	fma.rn.f32 	%f486, %f451, %f460, %f445;
	fma.rn.f32 	%f487, %f451, %f464, %f446;
	fma.rn.f32 	%f488, %f451, %f468, %f447;
	fma.rn.f32 	%f489, %f451, %f472, %f448;
	fma.rn.f32 	%f490, %f451, %f476, %f449;
	fma.rn.f32 	%f491, %f451, %f480, %f450;
	ld.shared.f32 	%f492, [%r32+7296];
	fma.rn.f32 	%f493, %f492, %f453, %f484;
	fma.rn.f32 	%f494, %f492, %f457, %f485;
	fma.rn.f32 	%f495, %f492, %f461, %f486;
	fma.rn.f32 	%f496, %f492, %f465, %f487;
	fma.rn.f32 	%f497, %f492, %f469, %f488;
	fma.rn.f32 	%f498, %f492, %f473, %f489;
	fma.rn.f32 	%f499, %f492, %f477, %f490;
	fma.rn.f32 	%f500, %f492, %f481, %f491;
	ld.shared.f32 	%f501, [%r32+7424];
	fma.rn.f32 	%f502, %f501, %f454, %f493;
	fma.rn.f32 	%f503, %f501, %f458, %f494;
	fma.rn.f32 	%f504, %f501, %f462, %f495;
	fma.rn.f32 	%f505, %f501, %f466, %f496;
	fma.rn.f32 	%f506, %f501, %f470, %f497;
	fma.rn.f32 	%f507, %f501, %f474, %f498;
	fma.rn.f32 	%f508, %f501, %f478, %f499;
	fma.rn.f32 	%f509, %f501, %f482, %f500;
	ld.shared.f32 	%f510, [%r32+7552];
	fma.rn.f32 	%f511, %f510, %f455, %f502;
	fma.rn.f32 	%f512, %f510, %f459, %f503;
	fma.rn.f32 	%f513, %f510, %f463, %f504;
	fma.rn.f32 	%f514, %f510, %f467, %f505;
	fma.rn.f32 	%f515, %f510, %f471, %f506;
	fma.rn.f32 	%f516, %f510, %f475, %f507;
	fma.rn.f32 	%f517, %f510, %f479, %f508;
	fma.rn.f32 	%f518, %f510, %f483, %f509;
	ld.shared.f32 	%f519, [%r32+7680];
	ld.shared.v4.f32 	{%f520, %f521, %f522, %f523}, [%r7+112];
	ld.shared.v4.f32 	{%f524, %f525, %f526, %f527}, [%r7+240];
	ld.shared.v4.f32 	{%f528, %f529, %f530, %f531}, [%r7+368];
	ld.shared.v4.f32 	{%f532, %f533, %f534, %f535}, [%r7+496];
	ld.shared.v4.f32 	{%f536, %f537, %f538, %f539}, [%r7+624];
	ld.shared.v4.f32 	{%f540, %f541, %f542, %f543}, [%r7+752];
	ld.shared.v4.f32 	{%f544, %f545, %f546, %f547}, [%r7+880];
	ld.shared.v4.f32 	{%f548, %f549, %f550, %f551}, [%r7+1008];
	fma.rn.f32 	%f552, %f519, %f520, %f511;
	fma.rn.f32 	%f553, %f519, %f524, %f512;
	fma.rn.f32 	%f554, %f519, %f528, %f513;
	fma.rn.f32 	%f555, %f519, %f532, %f514;
	fma.rn.f32 	%f556, %f519, %f536, %f515;
	fma.rn.f32 	%f557, %f519, %f540, %f516;
	fma.rn.f32 	%f558, %f519, %f544, %f517;
	fma.rn.f32 	%f559, %f519, %f548, %f518;
	ld.shared.f32 	%f560, [%r32+7808];
	fma.rn.f32 	%f561, %f560, %f521, %f552;
	fma.rn.f32 	%f562, %f560, %f525, %f553;
	fma.rn.f32 	%f563, %f560, %f529, %f554;
	fma.rn.f32 	%f564, %f560, %f533, %f555;
	fma.rn.f32 	%f565, %f560, %f537, %f556;
	fma.rn.f32 	%f566, %f560, %f541, %f557;
	fma.rn.f32 	%f567, %f560, %f545, %f558;
	fma.rn.f32 	%f568, %f560, %f549, %f559;
	ld.shared.f32 	%f569, [%r32+7936];
	fma.rn.f32 	%f570, %f569, %f522, %f561;
	fma.rn.f32 	%f571, %f569, %f526, %f562;
	fma.rn.f32 	%f572, %f569, %f530, %f563;
	fma.rn.f32 	%f573, %f569, %f534, %f564;
	fma.rn.f32 	%f574, %f569, %f538, %f565;
	fma.rn.f32 	%f575, %f569, %f542, %f566;
	fma.rn.f32 	%f576, %f569, %f546, %f567;
	fma.rn.f32 	%f577, %f569, %f550, %f568;
	ld.shared.f32 	%f578, [%r32+8064];
	fma.rn.f32 	%f588, %f578, %f523, %f570;
	fma.rn.f32 	%f587, %f578, %f527, %f571;
	fma.rn.f32 	%f589, %f578, %f531, %f572;
	fma.rn.f32 	%f590, %f578, %f535, %f573;
	fma.rn.f32 	%f591, %f578, %f539, %f574;
	fma.rn.f32 	%f592, %f578, %f543, %f575;
	fma.rn.f32 	%f593, %f578, %f547, %f576;
	fma.rn.f32 	%f594, %f578, %f551, %f577;
	bar.sync 	0;
	add.s32 	%r41, %r41, 1;
	setp.ne.s32 	%p2, %r41, 0;
	add.s32 	%r40, %r40, 32;
	shl.b32 	%r33, %r17, 5;
	add.s32 	%r39, %r39, %r33;
	@%p2 bra 	$L__BB0_2;
$L__BB0_3:
	ld.param.u64 	%rd47, [_Z16block_mul_kerneliiPfS_S__param_4];
	cvta.to.global.u64 	%rd35, %rd47;
	mov.u32 	%r34, %tid.y;
	shl.b32 	%r35, %r34, 3;
	add.s32 	%r36, %r1, %r35;
	add.s32 	%r37, %r2, %r4;
	mad.lo.s32 	%r38, %r36, %r17, %r37;
	mul.wide.s32 	%rd36, %r38, 4;
	add.s64 	%rd37, %rd35, %rd36;
	st.global.f32 	[%rd37], %f588;
	mul.wide.s32 	%rd38, %r17, 4;
	add.s64 	%rd39, %rd37, %rd38;
	st.global.f32 	[%rd39], %f587;
	add.s64 	%rd40, %rd39, %rd38;
	st.global.f32 	[%rd40], %f589;
	add.s64 	%rd41, %rd40, %rd38;
	st.global.f32 	[%rd41], %f590;
	add.s64 	%rd42, %rd41, %rd38;
	st.global.f32 	[%rd42], %f591;
	add.s64 	%rd43, %rd42, %rd38;
	st.global.f32 	[%rd43], %f592;
	add.s64 	%rd44, %rd43, %rd38;
	st.global.f32 	[%rd44], %f593;
	add.s64 	%rd45, %rd44, %rd38;
	st.global.f32 	[%rd45], %f594;
	ret;

}


// ===== COMPILED SASS (sm_100) =====

	.target	sm_100

	.elftype	@"ET_EXEC"


//--------------------- .note.nv.tkinfo           --------------------------
	.section	.note.nv.tkinfo,"",@"SHT_NOTE"
	.sectionflags	@"SHF_NOTE_NV_TKINFO"
	.tkinfo
        /*0018*/ 	.word	0x00000002
        /*0030*/ 	.string	""
        /*0030*/ 	.string	"ptxas"
        /*0030*/ 	.string	"Cuda compilation tools, release 13.0, V13.0.88"
        /*0030*/ 	.string	"Build cuda_13.0.r13.0/compiler.36424714_0"
        /*0030*/ 	.string	"-arch sm_100 -m 64 "



//--------------------- .note.nv.cuinfo           --------------------------
	.section	.note.nv.cuinfo,"",@"SHT_NOTE"
	.sectionflags	@"SHF_NOTE_NV_CUINFO"
        /*0018*/ 	.short	0x0002
        /*001a*/ 	.short	0x0064
        /*001c*/ 	.short	0x0082
	.zero		2


//--------------------- .nv.info                  --------------------------
	.section	.nv.info,"",@"SHT_CUDA_INFO"
	.align	4


	//----- nvinfo : EIATTR_REGCOUNT
	.align		4
        /*0000*/ 	.byte	0x04, 0x2f
        /*0002*/ 	.short	(.L_1 - .L_0)
	.align		4
.L_0:
        /*0004*/ 	.word	index@(_Z16block_mul_kerneliiPfS_S_)
        /*0008*/ 	.word	0x00000034


	//----- nvinfo : EIATTR_FRAME_SIZE
	.align		4
.L_1:
        /*000c*/ 	.byte	0x04, 0x11
        /*000e*/ 	.short	(.L_3 - .L_2)
	.align		4
.L_2:
        /*0010*/ 	.word	index@(_Z16block_mul_kerneliiPfS_S_)
        /*0014*/ 	.word	0x00000000


	//----- nvinfo : EIATTR_MIN_STACK_SIZE
	.align		4
.L_3:
        /*0018*/ 	.byte	0x04, 0x12
        /*001a*/ 	.short	(.L_5 - .L_4)
	.align		4
.L_4:
        /*001c*/ 	.word	index@(_Z16block_mul_kerneliiPfS_S_)
        /*0020*/ 	.word	0x00000000
.L_5:


//--------------------- .nv.compat                --------------------------
	.section	.nv.compat,"",@"SHT_CUDA_COMPAT_INFO"
	.align	4
        /*0000*/ 	.byte	0x02, 0x09, 0x00, 0x00, 0x02, 0x02, 0x01, 0x00, 0x02, 0x05, 0x05, 0x00, 0x03, 0x07, 0x01, 0x01
        /*0010*/ 	.byte	0x02, 0x03, 0x00, 0x00, 0x02, 0x06, 0x01, 0x00, 0x04, 0x0b, 0x08, 0x00, 0x09, 0x00, 0x00, 0x00
        /*0020*/ 	.byte	0x00, 0x00, 0x00, 0x00


//--------------------- .nv.info._Z16block_mul_kerneliiPfS_S_ --------------------------
	.section	.nv.info._Z16block_mul_kerneliiPfS_S_,"",@"SHT_CUDA_INFO"
	.sectionflags	@""
	.align	4


	//----- nvinfo : EIATTR_CUDA_API_VERSION
	.align		4
        /*0000*/ 	.byte	0x04, 0x37
        /*0002*/ 	.short	(.L_7 - .L_6)
.L_6:
        /*0004*/ 	.word	0x00000082


	//----- nvinfo : EIATTR_KPARAM_INFO
	.align		4
.L_7:
        /*0008*/ 	.byte	0x04, 0x17
        /*000a*/ 	.short	(.L_9 - .L_8)
.L_8:
        /*000c*/ 	.word	0x00000000
        /*0010*/ 	.short	0x0004
        /*0012*/ 	.short	0x0018
        /*0014*/ 	.byte	0x00, 0xf5, 0x21, 0x00


	//----- nvinfo : EIATTR_KPARAM_INFO
	.align		4
.L_9:
        /*0018*/ 	.byte	0x04, 0x17
        /*001a*/ 	.short	(.L_11 - .L_10)
.L_10:
        /*001c*/ 	.word	0x00000000
        /*0020*/ 	.short	0x0003
        /*0022*/ 	.short	0x0010
        /*0024*/ 	.byte	0x00, 0xf5, 0x21, 0x00


	//----- nvinfo : EIATTR_KPARAM_INFO
	.align		4
.L_11:
        /*0028*/ 	.byte	0x04, 0x17
        /*002a*/ 	.short	(.L_13 - .L_12)
.L_12:
        /*002c*/ 	.word	0x00000000
        /*0030*/ 	.short	0x0002
        /*0032*/ 	.short	0x0008
        /*0034*/ 	.byte	0x00, 0xf5, 0x21, 0x00


	//----- nvinfo : EIATTR_KPARAM_INFO
	.align		4
.L_13:
        /*0038*/ 	.byte	0x04, 0x17
        /*003a*/ 	.short	(.L_15 - .L_14)
.L_14:
        /*003c*/ 	.word	0x00000000
        /*0040*/ 	.short	0x0001
        /*0042*/ 	.short	0x0004
        /*0044*/ 	.byte	0x00, 0xf0, 0x11, 0x00


	//----- nvinfo : EIATTR_KPARAM_INFO
	.align		4
.L_15:
        /*0048*/ 	.byte	0x04, 0x17
        /*004a*/ 	.short	(.L_17 - .L_16)
.L_16:
        /*004c*/ 	.word	0x00000000
        /*0050*/ 	.short	0x0000
        /*0052*/ 	.short	0x0000
        /*0054*/ 	.byte	0x00, 0xf0, 0x11, 0x00


	//----- nvinfo : EIATTR_SPARSE_MMA_MASK
	.align		4
.L_17:
        /*0058*/ 	.byte	0x03, 0x50
        /*005a*/ 	.short	0x0000


	//----- nvinfo : EIATTR_MAXREG_COUNT
	.align		4
        /*005c*/ 	.byte	0x03, 0x1b
        /*005e*/ 	.short	0x00ff


	//----- nvinfo : EIATTR_NUM_BARRIERS
	.align		4
        /*0060*/ 	.byte	0x02, 0x4c
        /*0062*/ 	.byte	0x01
	.zero		1


	//----- nvinfo : EIATTR_MERCURY_ISA_VERSION
	.align		4
        /*0064*/ 	.byte	0x03, 0x5f
        /*0066*/ 	.short	0x0101


	//----- nvinfo : EIATTR_VRC_CTA_INIT_COUNT
	.align		4
        /*0068*/ 	.byte	0x02, 0x4a
	.zero		1
	.zero		1


	//----- nvinfo : EIATTR_EXIT_INSTR_OFFSETS
	.align		4
        /*006c*/ 	.byte	0x04, 0x1c
        /*006e*/ 	.short	(.L_19 - .L_18)


	//   ....[0]....
.L_18:
        /*0070*/ 	.word	0x00001da0


	//----- nvinfo : EIATTR_CBANK_PARAM_SIZE
	.align		4
.L_19:
        /*0074*/ 	.byte	0x03, 0x19
        /*0076*/ 	.short	0x0020


	//----- nvinfo : EIATTR_PARAM_CBANK
	.align		4
        /*0078*/ 	.byte	0x04, 0x0a
        /*007a*/ 	.short	(.L_21 - .L_20)
	.align		4
.L_20:
        /*007c*/ 	.word	index@(.nv.constant0._Z16block_mul_kerneliiPfS_S_)
        /*0080*/ 	.short	0x0380
        /*0082*/ 	.short	0x0020


	//----- nvinfo : EIATTR_SW_WAR
	.align		4
.L_21:
        /*0084*/ 	.byte	0x04, 0x36
        /*0086*/ 	.short	(.L_23 - .L_22)
.L_22:
        /*0088*/ 	.word	0x00000008
.L_23:


//--------------------- .nv.callgraph             --------------------------
	.section	.nv.callgraph,"",@"SHT_CUDA_CALLGRAPH"
	.align	4
	.sectionentsize	8
	.align		4
        /*0000*/ 	.word	0x00000000
	.align		4
        /*0004*/ 	.word	0xffffffff
	.align		4
        /*0008*/ 	.word	0x00000000
	.align		4
        /*000c*/ 	.word	0xfffffffe
	.align		4
        /*0010*/ 	.word	0x00000000
	.align		4
        /*0014*/ 	.word	0xfffffffd
	.align		4
        /*0018*/ 	.word	0x00000000
	.align		4
        /*001c*/ 	.word	0xfffffffc


//--------------------- .text._Z16block_mul_kerneliiPfS_S_ --------------------------
	.section	.text._Z16block_mul_kerneliiPfS_S_,"ax",@progbits
	.align	128
        .global         _Z16block_mul_kerneliiPfS_S_
        .type           _Z16block_mul_kerneliiPfS_S_,@function
        .size           _Z16block_mul_kerneliiPfS_S_,(.L_x_3 - _Z16block_mul_kerneliiPfS_S_)
        .other          _Z16block_mul_kerneliiPfS_S_,@"STO_CUDA_ENTRY STV_DEFAULT"
_Z16block_mul_kerneliiPfS_S_:
.text._Z16block_mul_kerneliiPfS_S_:
[----:B------:R-:W-:Y:S01]  /*0000*/  LDC R1, c[0x0][0x37c] ;  /* 0x0000df00ff017b82 */ /* 0x000fe20000000800 */
[----:B------:R-:W0:Y:S07]  /*0010*/  LDCU UR6, c[0x0][0x384] ;  /* 0x00007080ff0677ac */ /* 0x000e2e0008000800 */
[----:B------:R-:W1:Y:S01]  /*0020*/  S2UR UR4, SR_CTAID.X ;  /* 0x00000000000479c3 */ /* 0x000e620000002500 */
[----:B------:R-:W2:Y:S01]  /*0030*/  S2R R2, SR_CTAID.Y ;  /* 0x0000000000027919 */ /* 0x000ea20000002600 */
[----:B------:R-:W-:Y:S01]  /*0040*/  HFMA2 R26, -RZ, RZ, 0, 0 ;  /* 0x00000000ff1a7431 */ /* 0x000fe200000001ff */
[----:B------:R-:W-:Y:S01]  /*0050*/  MOV R12, RZ ;  /* 0x000000ff000c7202 */ /* 0x000fe20000000f00 */
[----:B------:R-:W-:Y:S01]  /*0060*/  HFMA2 R22, -RZ, RZ, 0, 0 ;  /* 0x00000000ff167431 */ /* 0x000fe200000001ff */
[----:B------:R-:W3:Y:S01]  /*0070*/  S2R R43, SR_TID.Y ;  /* 0x00000000002b7919 */ /* 0x000ee20000002200 */
[----:B------:R-:W-:Y:S01]  /*0080*/  HFMA2 R32, -RZ, RZ, 0, 0 ;  /* 0x00000000ff207431 */ /* 0x000fe200000001ff */
[----:B------:R-:W-:-:S02]  /*0090*/  MOV R20, RZ ;  /* 0x000000ff00147202 */ /* 0x000fc40000000f00 */
[----:B------:R-:W-:Y:S01]  /*00a0*/  CS2R R28, SRZ ;  /* 0x00000000001c7805 */ /* 0x000fe2000001ff00 */
[----:B------:R-:W4:Y:S01]  /*00b0*/  S2R R3, SR_TID.X ;  /* 0x0000000000037919 */ /* 0x000f220000002100 */
[----:B------:R-:W-:Y:S01]  /*00c0*/  MOV R47, RZ ;  /* 0x000000ff002f7202 */ /* 0x000fe20000000f00 */
[----:B------:R-:W2:Y:S01]  /*00d0*/  LDCU.64 UR8, c[0x0][0x358] ;  /* 0x00006b00ff0877ac */ /* 0x000ea20008000a00 */
[----:B0-----:R-:W-:Y:S02]  /*00e0*/  UISETP.GE.AND UP0, UPT, UR6, 0x1, UPT ;  /* 0x000000010600788c */ /* 0x001fe4000bf06270 */
[----:B-1----:R-:W-:-:S07]  /*00f0*/  USHF.L.U32 UR4, UR4, 0x5, URZ ;  /* 0x0000000504047899 */ /* 0x002fce00080006ff */
[----:B------:R-:W-:Y:S05]  /*0100*/  BRA.U !UP0, `(.L_x_0) ;  /* 0x0000001908cc7547 */ /* 0x000fea000b800000 */
[----:B------:R-:W0:Y:S01]  /*0110*/  LDC R0, c[0x0][0x380] ;  /* 0x0000e000ff007b82 */ /* 0x000e220000000800 */
[----:B------:R-:W-:Y:S01]  /*0120*/  UMOV UR5, 0x400 ;  /* 0x0000040000057882 */ /* 0x000fe20000000000 */
[----:B---3--:R-:W-:Y:S02]  /*0130*/  LEA R42, R43, UR4, 0x3 ;  /* 0x000000042b2a7c11 */ /* 0x008fe4000f8e18ff */
[----:B------:R-:W-:Y:S02]  /*0140*/  CS2R R28, SRZ ;  /* 0x00000000001c7805 */ /* 0x000fe4000001ff00 */
[----:B------:R-:W-:Y:S01]  /*0150*/  MOV R47, RZ ;  /* 0x000000ff002f7202 */ /* 0x000fe20000000f00 */
[----:B------:R-:W-:Y:S01]  /*0160*/  UIADD3 UR6, UPT, UPT, -UR6, URZ, URZ ;  /* 0x000000ff06067290 */ /* 0x000fe2000fffe1ff */
[----:B------:R-:W-:Y:S01]  /*0170*/  MOV R32, RZ ;  /* 0x000000ff00207202 */ /* 0x000fe20000000f00 */
[----:B------:R-:W1:Y:S01]  /*0180*/  S2UR UR7, SR_CgaCtaId ;  /* 0x00000000000779c3 */ /* 0x000e620000008800 */
[----:B------:R-:W-:-:S02]  /*0190*/  MOV R20, RZ ;  /* 0x000000ff00147202 */ /* 0x000fc40000000f00 */
[----:B------:R-:W-:Y:S02]  /*01a0*/  MOV R22, RZ ;  /* 0x000000ff00167202 */ /* 0x000fe40000000f00 */
[----:B------:R-:W-:Y:S02]  /*01b0*/  MOV R12, RZ ;  /* 0x000000ff000c7202 */ /* 0x000fe40000000f00 */
[----:B------:R-:W-:Y:S01]  /*01c0*/  MOV R26, RZ ;  /* 0x000000ff001a7202 */ /* 0x000fe20000000f00 */
[----:B------:R-:W3:Y:S01]  /*01d0*/  LDC.64 R44, c[0x0][0x388] ;  /* 0x0000e200ff2c7b82 */ /* 0x000ee20000000a00 */
[-C--:B0-----:R-:W-:Y:S02]  /*01e0*/  IMAD R4, R43, R0.reuse, RZ ;  /* 0x000000002b047224 */ /* 0x081fe400078e02ff */
[----:B----4-:R-:W-:-:S03]  /*01f0*/  IMAD R42, R42, R0, R3 ;  /* 0x000000002a2a7224 */ /* 0x010fc600078e0203 */
[----:B------:R-:W-:Y:S01]  /*0200*/  LEA R41, R4, R3, 0x3 ;  /* 0x0000000304297211 */ /* 0x000fe200078e18ff */
[----:B-1----:R-:W-:-:S03]  /*0210*/  ULEA UR5, UR7, UR5, 0x18 ;  /* 0x0000000507057291 */ /* 0x002fc6000f8ec0ff */
[----:B--2---:R-:W-:-:S03]  /*0220*/  LEA R41, R2, R41, 0x5 ;  /* 0x0000002902297211 */ /* 0x004fc600078e28ff */
[----:B------:R-:W-:-:S07]  /*0230*/  LEA R43, R43, UR5, 0xa ;  /* 0x000000052b2b7c11 */ /* 0x000fce000f8e50ff */
.L_x_1:
[----:B------:R-:W0:Y:S01]  /*0240*/  LDC.64 R36, c[0x0][0x390] ;  /* 0x0000e400ff247b82 */ /* 0x000e220000000a00 */
[----:B---3--:R-:W-:-:S05]  /*0250*/  IMAD.WIDE R4, R42, 0x4, R44 ;  /* 0x000000042a047825 */ /* 0x008fca00078e022c */
[----:B------:R1:W2:Y:S01]  /*0260*/  LDG.E R13, desc[UR8][R4.64] ;  /* 0x00000008040d7981 */ /* 0x0002a2000c1e1900 */
[----:B------:R-:W-:-:S04]  /*0270*/  IMAD.WIDE R24, R0, 0x4, R4 ;  /* 0x0000000400187825 */ /* 0x000fc800078e0204 */
[C---:B------:R-:W-:Y:S01]  /*0280*/  IMAD.WIDE R6, R0.reuse, 0x14, R4 ;  /* 0x0000001400067825 */ /* 0x040fe200078e0204 */
[----:B------:R-:W3:Y:S03]  /*0290*/  LDG.E R19, desc[UR8][R24.64] ;  /* 0x0000000818137981 */ /* 0x000ee6000c1e1900 */
[C-C-:B------:R-:W-:Y:S01]  /*02a0*/  IMAD.WIDE R14, R0.reuse, 0x8, R44.reuse ;  /* 0x00000008000e7825 */ /* 0x140fe200078e022c */
[----:B------:R4:W5:Y:S03]  /*02b0*/  LDG.E R18, desc[UR8][R6.64] ;  /* 0x0000000806127981 */ /* 0x000966000c1e1900 */
[----:B------:R-:W-:-:S04]  /*02c0*/  IMAD.WIDE R30, R0, 0xc, R44 ;  /* 0x0000000c001e7825 */ /* 0x000fc800078e022c */
[----:B0-----:R-:W-:-:S04]  /*02d0*/  IMAD.WIDE R36, R41, 0x4, R36 ;  /* 0x0000000429247825 */ /* 0x001fc800078e0224 */
[C---:B------:R-:W-:Y:S01]  /*02e0*/  IMAD.WIDE R8, R0.reuse, 0x1c, R4 ;  /* 0x0000001c00087825 */ /* 0x040fe200078e0204 */
[----:B------:R-:W5:Y:S03]  /*02f0*/  LDG.E R24, desc[UR8][R36.64] ;  /* 0x0000000824187981 */ /* 0x000f66000c1e1900 */
[C---:B------:R-:W-:Y:S01]  /*0300*/  IMAD.WIDE R10, R0.reuse, 0x4, R36 ;  /* 0x00000004000a7825 */ /* 0x040fe200078e0224 */
[----:B------:R0:W5:Y:S03]  /*0310*/  LDG.E R21, desc[UR8][R8.64] ;  /* 0x0000000808157981 */ /* 0x000166000c1e1900 */
[C---:B-1----:R-:W-:Y:S02]  /*0320*/  IMAD.WIDE R4, R0.reuse, 0x4, R10 ;  /* 0x0000000400047825 */ /* 0x042fe400078e020a */
[----:B------:R-:W5:Y:S02]  /*0330*/  LDG.E R10, desc[UR8][R10.64] ;  /* 0x000000080a0a7981 */ /* 0x000f64000c1e1900 */
[----:B----4-:R-:W-:-:S04]  /*0340*/  IMAD.WIDE R6, R0, 0x4, R4 ;  /* 0x0000000400067825 */ /* 0x010fc800078e0204 */
[----:B------:R-:W-:Y:S01]  /*0350*/  IMAD.WIDE R14, R42, 0x4, R14 ;  /* 0x000000042a0e7825 */ /* 0x000fe200078e020e */
[----:B------:R-:W4:Y:S03]  /*0360*/  LDG.E R33, desc[UR8][R6.64] ;  /* 0x0000000806217981 */ /* 0x000f26000c1e1900 */
[C---:B------:R-:W-:Y:S01]  /*0370*/  IMAD.WIDE R16, R0.reuse, 0x10, R44 ;  /* 0x0000001000107825 */ /* 0x040fe200078e022c */
[----:B------:R1:W4:Y:S03]  /*0380*/  LDG.E R23, desc[UR8][R14.64] ;  /* 0x000000080e177981 */ /* 0x000326000c1e1900 */
[----:B0-----:R-:W-:-:S04]  /*0390*/  IMAD.WIDE R8, R0, 0x4, R6 ;  /* 0x0000000400087825 */ /* 0x001fc800078e0206 */
[----:B------:R-:W-:Y:S01]  /*03a0*/  IMAD.WIDE R16, R42, 0x4, R16 ;  /* 0x000000042a107825 */ /* 0x000fe200078e0210 */
[----:B------:R-:W4:Y:S03]  /*03b0*/  LDG.E R48, desc[UR8][R8.64] ;  /* 0x0000000808307981 */ /* 0x000f26000c1e1900 */
[C---:B-1----:R-:W-:Y:S01]  /*03c0*/  IMAD.WIDE R14, R0.reuse, 0x4, R8 ;  /* 0x00000004000e7825 */ /* 0x042fe200078e0208 */
[----:B------:R0:W4:Y:S03]  /*03d0*/  LDG.E R27, desc[UR8][R16.64] ;  /* 0x00000008101b7981 */ /* 0x000126000c1e1900 */
[C---:B------:R-:W-:Y:S01]  /*03e0*/  IMAD.WIDE R38, R0.reuse, 0x18, R44 ;  /* 0x0000001800267825 */ /* 0x040fe200078e022c */
[----:B------:R-:W4:Y:S03]  /*03f0*/  LDG.E R49, desc[UR8][R14.64] ;  /* 0x000000080e317981 */ /* 0x000f26000c1e1900 */
[----:B0-----:R-:W-:-:S04]  /*0400*/  IMAD.WIDE R16, R0, 0x4, R14 ;  /* 0x0000000400107825 */ /* 0x001fc800078e020e */
[----:B------:R-:W-:-:S04]  /*0410*/  IMAD.WIDE R30, R42, 0x4, R30 ;  /* 0x000000042a1e7825 */ /* 0x000fc800078e021e */
[----:B------:R-:W-:Y:S02]  /*0420*/  IMAD.WIDE R34, R0, 0x4, R16 ;  /* 0x0000000400227825 */ /* 0x000fe400078e0210 */
[----:B------:R-:W4:Y:S02]  /*0430*/  LDG.E R30, desc[UR8][R30.64] ;  /* 0x000000081e1e7981 */ /* 0x000f24000c1e1900 */
[----:B------:R-:W-:Y:S02]  /*0440*/  IMAD.WIDE R38, R42, 0x4, R38 ;  /* 0x000000042a267825 */ /* 0x000fe400078e0226 */
[----:B------:R-:W4:Y:S04]  /*0450*/  LDG.E R16, desc[UR8][R16.64] ;  /* 0x0000000810107981 */ /* 0x000f28000c1e1900 */
[----:B------:R0:W4:Y:S04]  /*0460*/  LDG.E R25, desc[UR8][R38.64] ;  /* 0x0000000826197981 */ /* 0x000128000c1e1900 */
[----:B------:R-:W4:Y:S04]  /*0470*/  LDG.E R31, desc[UR8][R4.64] ;  /* 0x00000008041f7981 */ /* 0x000f28000c1e1900 */
[----:B------:R-:W4:Y:S01]  /*0480*/  LDG.E R34, desc[UR8][R34.64] ;  /* 0x0000000822227981 */ /* 0x000f22000c1e1900 */
[----:B------:R-:W1:Y:S01]  /*0490*/  S2R R36, SR_TID.Y ;  /* 0x0000000000247919 */ /* 0x000e620000002200 */
[----:B------:R-:W-:-:S02]  /*04a0*/  LEA R40, R3, UR5, 0x2 ;  /* 0x0000000503287c11 */ /* 0x000fc4000f8e10ff */
[----:B-1----:R-:W-:-:S04]  /*04b0*/  LEA R36, R36, R3, 0x8 ;  /* 0x0000000324247211 */ /* 0x002fc800078e40ff */
[----:B0-----:R-:W-:-:S05]  /*04c0*/  LEA R38, R36, UR5, 0x2 ;  /* 0x0000000524267c11 */ /* 0x001fca000f8e10ff */
[----:B--2---:R-:W-:Y:S04]  /*04d0*/  STS [R38], R13 ;  /* 0x0000000d26007388 */ /* 0x004fe80000000800 */
[----:B---3--:R-:W-:Y:S04]  /*04e0*/  STS [R38+0x80], R19 ;  /* 0x0000801326007388 */ /* 0x008fe80000000800 */
[----:B-----5:R-:W-:Y:S04]  /*04f0*/  STS [R38+0x280], R18 ;  /* 0x0002801226007388 */ /* 0x020fe80000000800 */
[----:B------:R-:W-:Y:S04]  /*0500*/  STS [R38+0x1000], R24 ;  /* 0x0010001826007388 */ /* 0x000fe80000000800 */
[----:B------:R-:W-:Y:S04]  /*0510*/  STS [R38+0x380], R21 ;  /* 0x0003801526007388 */ /* 0x000fe80000000800 */
[----:B------:R-:W-:Y:S04]  /*0520*/  STS [R38+0x1080], R10 ;  /* 0x0010800a26007388 */ /* 0x000fe80000000800 */
[----:B----4-:R-:W-:Y:S04]  /*0530*/  STS [R38+0x1180], R33 ;  /* 0x0011802126007388 */ /* 0x010fe80000000800 */
[----:B------:R-:W-:Y:S04]  /*0540*/  STS [R38+0x100], R23 ;  /* 0x0001001726007388 */ /* 0x000fe80000000800 */
[----:B------:R-:W-:Y:S04]  /*0550*/  STS [R38+0x1200], R48 ;  /* 0x0012003026007388 */ /* 0x000fe80000000800 */
[----:B------:R-:W-:Y:S04]  /*0560*/  STS [R38+0x200], R27 ;  /* 0x0002001b26007388 */ /* 0x000fe80000000800 */
[----:B------:R-:W-:Y:S04]  /*0570*/  STS [R38+0x1280], R49 ;  /* 0x0012803126007388 */ /* 0x000fe80000000800 */
[----:B------:R-:W-:Y:S04]  /*0580*/  STS [R38+0x180], R30 ;  /* 0x0001801e26007388 */ /* 0x000fe80000000800 */
[----:B------:R-:W-:Y:S04]  /*0590*/  STS [R38+0x1300], R16 ;  /* 0x0013001026007388 */ /* 0x000fe80000000800 */
[----:B------:R-:W-:Y:S04]  /*05a0*/  STS [R38+0x300], R25 ;  /* 0x0003001926007388 */ /* 0x000fe80000000800 */
[----:B------:R-:W-:Y:S04]  /*05b0*/  STS [R38+0x1100], R31 ;  /* 0x0011001f26007388 */ /* 0x000fe80000000800 */
[----:B------:R-:W-:Y:S01]  /*05c0*/  STS [R38+0x1380], R34 ;  /* 0x0013802226007388 */ /* 0x000fe20000000800 */
[----:B------:R-:W-:Y:S06]  /*05d0*/  BAR.SYNC.DEFER_BLOCKING 0x0 ;  /* 0x0000000000007b1d */ /* 0x000fec0000010000 */
[----:B------:R-:W-:Y:S04]  /*05e0*/  LDS R37, [R40+0x1000] ;  /* 0x0010000028257984 */ /* 0x000fe80000000800 */
[----:B------:R-:W0:Y:S04]  /*05f0*/  LDS.128 R4, [R43] ;  /* 0x000000002b047984 */ /* 0x000e280000000c00 */
[----:B------:R-:W-:Y:S04]  /*0600*/  LDS R46, [R40+0x1080] ;  /* 0x00108000282e7984 */ /* 0x000fe80000000800 */
[----:B------:R-:W1:Y:S04]  /*0610*/  LDS.128 R8, [R43+0x80] ;  /* 0x000080002b087984 */ /* 0x000e680000000c00 */
[----:B------:R-:W2:Y:S04]  /*0620*/  LDS.128 R16, [R43+0x180] ;  /* 0x000180002b107984 */ /* 0x000ea80000000c00 */
[----:B------:R-:W-:Y:S04]  /*0630*/  LDS R39, [R40+0x1100] ;  /* 0x0011000028277984 */ /* 0x000fe80000000800 */
[----:B------:R-:W-:Y:S01]  /*0640*/  LDS R36, [R40+0x1180] ;  /* 0x0011800028247984 */ /* 0x000fe20000000800 */
[----:B0-----:R-:W-:-:S03]  /*0650*/  FFMA R4, R37, R4, R12 ;  /* 0x0000000425047223 */ /* 0x001fc6000000000c */
[----:B------:R-:W0:Y:S01]  /*0660*/  LDS.128 R12, [R43+0x100] ;  /* 0x000100002b0c7984 */ /* 0x000e220000000c00 */
[----:B-1----:R-:W-:-:S03]  /*0670*/  FFMA R8, R37, R8, R26 ;  /* 0x0000000825087223 */ /* 0x002fc6000000001a */
[----:B------:R-:W1:Y:S01]  /*0680*/  LDS.128 R24, [R43+0x280] ;  /* 0x000280002b187984 */ /* 0x000e620000000c00 */
[C---:B--2---:R-:W-:Y:S01]  /*0690*/  FFMA R16, R37.reuse, R16, R20 ;  /* 0x0000001025107223 */ /* 0x044fe20000000014 */
[----:B0-----:R-:W-:-:S04]  /*06a0*/  FFMA R22, R37, R12, R22 ;  /* 0x0000000c25167223 */ /* 0x001fc80000000016 */
[----:B------:R-:W-:Y:S02]  /*06b0*/  FFMA R13, R13, R46, R22 ;  /* 0x0000002e0d0d7223 */ /* 0x000fe40000000016 */
[----:B------:R-:W0:Y:S01]  /*06c0*/  LDS.128 R20, [R43+0x200] ;  /* 0x000200002b147984 */ /* 0x000e220000000c00 */
[C---:B-1----:R-:W-:Y:S01]  /*06d0*/  FFMA R24, R37.reuse, R24, R29 ;  /* 0x0000001825187223 */ /* 0x042fe2000000001d */
[----:B0-----:R-:W-:Y:S02]  /*06e0*/  FFMA R20, R37, R20, R28 ;  /* 0x0000001425147223 */ /* 0x001fe4000000001c */
[----:B------:R-:W0:Y:S01]  /*06f0*/  LDS.128 R28, [R43+0x300] ;  /* 0x000300002b1c7984 */ /* 0x000e220000000c00 */
[----:B------:R-:W-:Y:S01]  /*0700*/  FFMA R5, R5, R46, R4 ;  /* 0x0000002e05057223 */ /* 0x000fe20000000004 */
[----:B0-----:R-:W-:Y:S02]  /*0710*/  FFMA R4, R37, R28, R32 ;  /* 0x0000001c25047223 */ /* 0x001fe40000000020 */
[----:B------:R-:W0:Y:S01]  /*0720*/  LDS.128 R32, [R43+0x380] ;  /* 0x000380002b207984 */ /* 0x000e220000000c00 */
[----:B------:R-:W-:Y:S01]  /*0730*/  FFMA R6, R6, R39, R5 ;  /* 0x0000002706067223 */ /* 0x000fe20000000005 */
[----:B------:R-:W-:-:S03]  /*0740*/  FFMA R29, R29, R46, R4 ;  /* 0x0000002e1d1d7223 */ /* 0x000fc60000000004 */
[----:B------:R-:W-:Y:S02]  /*0750*/  FFMA R12, R7, R36, R6 ;  /* 0x00000024070c7223 */ /* 0x000fe40000000006 */
[----:B------:R-:W-:Y:S01]  /*0760*/  LDS.128 R4, [R43+0x10] ;  /* 0x000010002b047984 */ /* 0x000fe20000000c00 */
[----:B0-----:R-:W-:-:S03]  /*0770*/  FFMA R32, R37, R32, R47 ;  /* 0x0000002025207223 */ /* 0x001fc6000000002f */
[----:B------:R-:W0:Y:S01]  /*0780*/  LDS R37, [R40+0x1200] ;  /* 0x0012000028257984 */ /* 0x000e220000000800 */
[----:B------:R-:W-:Y:S01]  /*0790*/  FFMA R14, R14, R39, R13 ;  /* 0x000000270e0e7223 */ /* 0x000fe2000000000d */
[-C--:B------:R-:W-:Y:S01]  /*07a0*/  FFMA R21, R21, R46.reuse, R20 ;  /* 0x0000002e15157223 */ /* 0x080fe20000000014 */
[----:B------:R-:W-:-:S03]  /*07b0*/  FFMA R17, R17, R46, R16 ;  /* 0x0000002e11117223 */ /* 0x000fc60000000010 */
[-C--:B------:R-:W-:Y:S01]  /*07c0*/  FFMA R28, R22, R39.reuse, R21 ;  /* 0x00000027161c7223 */ /* 0x080fe20000000015 */
[----:B------:R-:W-:Y:S01]  /*07d0*/  FFMA R18, R18, R39, R17 ;  /* 0x0000002712127223 */ /* 0x000fe20000000011 */
[----:B------:R-:W-:Y:S01]  /*07e0*/  FFMA R22, R15, R36, R14 ;  /* 0x000000240f167223 */ /* 0x000fe2000000000e */
[-C--:B------:R-:W-:Y:S01]  /*07f0*/  FFMA R9, R9, R46.reuse, R8 ;  /* 0x0000002e09097223 */ /* 0x080fe20000000008 */
[-C--:B------:R-:W-:Y:S01]  /*0800*/  FFMA R25, R25, R46.reuse, R24 ;  /* 0x0000002e19197223 */ /* 0x080fe20000000018 */
[----:B------:R-:W-:Y:S01]  /*0810*/  FFMA R33, R33, R46, R32 ;  /* 0x0000002e21217223 */ /* 0x000fe20000000020 */
[----:B------:R-:W-:Y:S01]  /*0820*/  FFMA R20, R19, R36, R18 ;  /* 0x0000002413147223 */ /* 0x000fe20000000012 */
[----:B------:R-:W-:Y:S04]  /*0830*/  LDS R46, [R40+0x1280] ;  /* 0x00128000282e7984 */ /* 0x000fe80000000800 */
[----:B------:R-:W1:Y:S01]  /*0840*/  LDS.128 R16, [R43+0x190] ;  /* 0x000190002b107984 */ /* 0x000e620000000c00 */
[----:B0-----:R-:W-:-:S03]  /*0850*/  FFMA R4, R37, R4, R12 ;  /* 0x0000000425047223 */ /* 0x001fc6000000000c */
[----:B------:R-:W0:Y:S01]  /*0860*/  LDS.128 R12, [R43+0x110] ;  /* 0x000110002b0c7984 */ /* 0x000e220000000c00 */
[-C--:B------:R-:W-:Y:S01]  /*0870*/  FFMA R26, R26, R39.reuse, R25 ;  /* 0x000000271a1a7223 */ /* 0x080fe20000000019 */
[----:B------:R-:W-:Y:S01]  /*0880*/  FFMA R30, R30, R39, R29 ;  /* 0x000000271e1e7223 */ /* 0x000fe2000000001d */
[-C--:B------:R-:W-:Y:S02]  /*0890*/  FFMA R28, R23, R36.reuse, R28 ;  /* 0x00000024171c7223 */ /* 0x080fe4000000001c */
[----:B------:R-:W-:Y:S02]  /*08a0*/  FFMA R29, R27, R36, R26 ;  /* 0x000000241b1d7223 */ /* 0x000fe4000000001a */
[----:B------:R-:W2:Y:S01]  /*08b0*/  LDS.128 R24, [R43+0x290] ;  /* 0x000290002b187984 */ /* 0x000ea20000000c00 */
[C---:B-1----:R-:W-:Y:S01]  /*08c0*/  FFMA R16, R37.reuse, R16, R20 ;  /* 0x0000001025107223 */ /* 0x042fe20000000014 */
[----:B0-----:R-:W-:-:S04]  /*08d0*/  FFMA R22, R37, R12, R22 ;  /* 0x0000000c25167223 */ /* 0x001fc80000000016 */
[----:B------:R-:W-:Y:S02]  /*08e0*/  FFMA R13, R13, R46, R22 ;  /* 0x0000002e0d0d7223 */ /* 0x000fe40000000016 */
[----:B------:R-:W0:Y:S01]  /*08f0*/  LDS.128 R20, [R43+0x210] ;  /* 0x000210002b147984 */ /* 0x000e220000000c00 */
[----:B------:R-:W-:Y:S01]  /*0900*/  FFMA R32, R31, R36, R30 ;  /* 0x000000241f207223 */ /* 0x000fe2000000001e */
[C---:B--2---:R-:W-:Y:S01]  /*0910*/  FFMA R24, R37.reuse, R24, R29 ;  /* 0x0000001825187223 */ /* 0x044fe2000000001d */
[-C--:B------:R-:W-:Y:S01]  /*0920*/  FFMA R10, R10, R39.reuse, R9 ;  /* 0x000000270a0a7223 */ /* 0x080fe20000000009 */
[----:B------:R-:W-:Y:S02]  /*0930*/  FFMA R34, R34, R39, R33 ;  /* 0x0000002722227223 */ /* 0x000fe40000000021 */
[----:B------:R-:W-:Y:S01]  /*0940*/  LDS R39, [R40+0x1300] ;  /* 0x0013000028277984 */ /* 0x000fe20000000800 */
[----:B0-----:R-:W-:-:S03]  /*0950*/  FFMA R20, R37, R20, R28 ;  /* 0x0000001425147223 */ /* 0x001fc6000000001c */
[----:B------:R-:W0:Y:S01]  /*0960*/  LDS.128 R28, [R43+0x310] ;  /* 0x000310002b1c7984 */ /* 0x000e220000000c00 */
[----:B------:R-:W-:Y:S01]  /*0970*/  FFMA R5, R5, R46, R4 ;  /* 0x0000002e05057223 */ /* 0x000fe20000000004 */
[-C--:B------:R-:W-:Y:S01]  /*0980*/  FFMA R38, R11, R36.reuse, R10 ;  /* 0x000000240b267223 */ /* 0x080fe2000000000a */
[----:B------:R-:W-:Y:S01]  /*0990*/  FFMA R47, R35, R36, R34 ;  /* 0x00000024232f7223 */ /* 0x000fe20000000022 */
[----:B------:R-:W1:Y:S04]  /*09a0*/  LDS.128 R8, [R43+0x90] ;  /* 0x000090002b087984 */ /* 0x000e680000000c00 */
[----:B------:R-:W2:Y:S01]  /*09b0*/  LDS R36, [R40+0x1380] ;  /* 0x0013800028247984 */ /* 0x000ea20000000800 */
[----:B0-----:R-:W-:-:S03]  /*09c0*/  FFMA R4, R37, R28, R32 ;  /* 0x0000001c25047223 */ /* 0x001fc60000000020 */
[----:B------:R-:W0:Y:S01]  /*09d0*/  LDS.128 R32, [R43+0x390] ;  /* 0x000390002b207984 */ /* 0x000e220000000c00 */
[----:B------:R-:W-:Y:S01]  /*09e0*/  FFMA R6, R6, R39, R5 ;  /* 0x0000002706067223 */ /* 0x000fe20000000005 */
[----:B-1----:R-:W-:Y:S01]  /*09f0*/  FFMA R8, R37, R8, R38 ;  /* 0x0000000825087223 */ /* 0x002fe20000000026 */
[----:B------:R-:W-:Y:S02]  /*0a00*/  FFMA R29, R29, R46, R4 ;  /* 0x0000002e1d1d7223 */ /* 0x000fe40000000004 */
[----:B--2---:R-:W-:Y:S02]  /*0a10*/  FFMA R12, R7, R36, R6 ;  /* 0x00000024070c7223 */ /* 0x004fe40000000006 */
[----:B------:R-:W-:Y:S01]  /*0a20*/  LDS.128 R4, [R43+0x20] ;  /* 0x000020002b047984 */ /* 0x000fe20000000c00 */
[----:B0-----:R-:W-:-:S03]  /*0a30*/  FFMA R32, R37, R32, R47 ;  /* 0x0000002025207223 */ /* 0x001fc6000000002f */
[----:B------:R-:W0:Y:S01]  /*0a40*/  LDS R37, [R40+0x1400] ;  /* 0x0014000028257984 */ /* 0x000e220000000800 */
[-C--:B------:R-:W-:Y:S01]  /*0a50*/  FFMA R14, R14, R39.reuse, R13 ;  /* 0x000000270e0e7223 */ /* 0x080fe2000000000d */
[-C--:B------:R-:W-:Y:S01]  /*0a60*/  FFMA R21, R21, R46.reuse, R20 ;  /* 0x0000002e15157223 */ /* 0x080fe20000000014 */
[-C--:B------:R-:W-:Y:S01]  /*0a70*/  FFMA R17, R17, R46.reuse, R16 ;  /* 0x0000002e11117223 */ /* 0x080fe20000000010 */
[----:B------:R-:W-:Y:S02]  /*0a80*/  FFMA R9, R9, R46, R8 ;  /* 0x0000002e09097223 */ /* 0x000fe40000000008 */
[-C--:B------:R-:W-:Y:S01]  /*0a90*/  FFMA R28, R22, R39.reuse, R21 ;  /* 0x00000027161c7223 */ /* 0x080fe20000000015 */
[-C--:B------:R-:W-:Y:S01]  /*0aa0*/  FFMA R18, R18, R39.reuse, R17 ;  /* 0x0000002712127223 */ /* 0x080fe20000000011 */
[----:B------:R-:W-:Y:S01]  /*0ab0*/  FFMA R22, R15, R36, R14 ;  /* 0x000000240f167223 */ /* 0x000fe2000000000e */
[-C--:B------:R-:W-:Y:S01]  /*0ac0*/  FFMA R25, R25, R46.reuse, R24 ;  /* 0x0000002e19197223 */ /* 0x080fe20000000018 */
[----:B------:R-:W-:Y:S01]  /*0ad0*/  FFMA R33, R33, R46, R32 ;  /* 0x0000002e21217223 */ /* 0x000fe20000000020 */
[-C--:B------:R-:W-:Y:S01]  /*0ae0*/  FFMA R10, R10, R39.reuse, R9 ;  /* 0x000000270a0a7223 */ /* 0x080fe20000000009 */
[-C--:B------:R-:W-:Y:S01]  /*0af0*/  FFMA R30, R30, R39.reuse, R29 ;  /* 0x000000271e1e7223 */ /* 0x080fe2000000001d */
[-C--:B------:R-:W-:Y:S01]  /*0b00*/  FFMA R26, R26, R39.reuse, R25 ;  /* 0x000000271a1a7223 */ /* 0x080fe20000000019 */
[----:B------:R-:W-:Y:S01]  /*0b10*/  FFMA R34, R34, R39, R33 ;  /* 0x0000002722227223 */ /* 0x000fe20000000021 */
[----:B------:R-:W-:Y:S01]  /*0b20*/  FFMA R20, R19, R36, R18 ;  /* 0x0000002413147223 */ /* 0x000fe20000000012 */
[----:B------:R-:W-:Y:S04]  /*0b30*/  LDS R39, [R40+0x1480] ;  /* 0x0014800028277984 */ /* 0x000fe80000000800 */
[----:B------:R-:W1:Y:S01]  /*0b40*/  LDS.128 R16, [R43+0x1a0] ;  /* 0x0001a0002b107984 */ /* 0x000e620000000c00 */
[----:B0-----:R-:W-:Y:S01]  /*0b50*/  FFMA R4, R37, R4, R12 ;  /* 0x0000000425047223 */ /* 0x001fe2000000000c */
[----:B------:R-:W-:-:S02]  /*0b60*/  FFMA R28, R23, R36, R28 ;  /* 0x00000024171c7223 */ /* 0x000fc4000000001c */
[----:B------:R-:W0:Y:S01]  /*0b70*/  LDS.128 R12, [R43+0x120] ;  /* 0x000120002b0c7984 */ /* 0x000e220000000c00 */
[----:B------:R-:W-:-:S03]  /*0b80*/  FFMA R29, R27, R36, R26 ;  /* 0x000000241b1d7223 */ /* 0x000fc6000000001a */
[----:B------:R-:W2:Y:S04]  /*0b90*/  LDS.128 R24, [R43+0x2a0] ;  /* 0x0002a0002b187984 */ /* 0x000ea80000000c00 */
[----:B------:R-:W-:Y:S01]  /*0ba0*/  LDS R46, [R40+0x1500] ;  /* 0x00150000282e7984 */ /* 0x000fe20000000800 */
[C---:B-1----:R-:W-:Y:S01]  /*0bb0*/  FFMA R16, R37.reuse, R16, R20 ;  /* 0x0000001025107223 */ /* 0x042fe20000000014 */
[----:B0-----:R-:W-:-:S04]  /*0bc0*/  FFMA R22, R37, R12, R22 ;  /* 0x0000000c25167223 */ /* 0x001fc80000000016 */
[----:B------:R-:W-:Y:S02]  /*0bd0*/  FFMA R13, R13, R39, R22 ;  /* 0x000000270d0d7223 */ /* 0x000fe40000000016 */
[----:B------:R-:W0:Y:S01]  /*0be0*/  LDS.128 R20, [R43+0x220] ;  /* 0x000220002b147984 */ /* 0x000e220000000c00 */
[----:B------:R-:W-:Y:S01]  /*0bf0*/  FFMA R32, R31, R36, R30 ;  /* 0x000000241f207223 */ /* 0x000fe2000000001e */
[----:B--2---:R-:W-:Y:S01]  /*0c00*/  FFMA R24, R37, R24, R29 ;  /* 0x0000001825187223 */ /* 0x004fe2000000001d */
[----:B------:R-:W-:Y:S02]  /*0c10*/  FFMA R38, R11, R36, R10 ;  /* 0x000000240b267223 */ /* 0x000fe4000000000a */
[----:B------:R-:W1:Y:S01]  /*0c20*/  LDS.128 R8, [R43+0xa0] ;  /* 0x0000a0002b087984 */ /* 0x000e620000000c00 */
[----:B0-----:R-:W-:-:S03]  /*0c30*/  FFMA R20, R37, R20, R28 ;  /* 0x0000001425147223 */ /* 0x001fc6000000001c */
[----:B------:R-:W0:Y:S01]  /*0c40*/  LDS.128 R28, [R43+0x320] ;  /* 0x000320002b1c7984 */ /* 0x000e220000000c00 */
[----:B------:R-:W-:-:S03]  /*0c50*/  FFMA R47, R35, R36, R34 ;  /* 0x00000024232f7223 */ /* 0x000fc60000000022 */
[----:B------:R-:W2:Y:S01]  /*0c60*/  LDS R36, [R40+0x1580] ;  /* 0x0015800028247984 */ /* 0x000ea20000000800 */
[-C--:B------:R-:W-:Y:S01]  /*0c70*/  FFMA R5, R5, R39.reuse, R4 ;  /* 0x0000002705057223 */ /* 0x080fe20000000004 */
[C---:B-1----:R-:W-:Y:S01]  /*0c80*/  FFMA R8, R37.reuse, R8, R38 ;  /* 0x0000000825087223 */ /* 0x042fe20000000026 */
[----:B0-----:R-:W-:Y:S02]  /*0c90*/  FFMA R28, R37, R28, R32 ;  /* 0x0000001c251c7223 */ /* 0x001fe40000000020 */
[----:B------:R-:W0:Y:S01]  /*0ca0*/  LDS.128 R32, [R43+0x3a0] ;  /* 0x0003a0002b207984 */ /* 0x000e220000000c00 */
[----:B------:R-:W-:Y:S01]  /*0cb0*/  FFMA R9, R9, R39, R8 ;  /* 0x0000002709097223 */ /* 0x000fe20000000008 */
[----:B------:R-:W-:-:S03]  /*0cc0*/  FFMA R6, R6, R46, R5 ;  /* 0x0000002e06067223 */ /* 0x000fc60000000005 */
[----:B------:R-:W-:Y:S01]  /*0cd0*/  FFMA R10, R10, R46, R9 ;  /* 0x0000002e0a0a7223 */ /* 0x000fe20000000009 */
[----:B--2---:R-:W-:Y:S01]  /*0ce0*/  FFMA R12, R7, R36, R6 ;  /* 0x00000024070c7223 */ /* 0x004fe20000000006 */
[-C--:B------:R-:W-:Y:S01]  /*0cf0*/  FFMA R9, R29, R39.reuse, R28 ;  /* 0x000000271d097223 */ /* 0x080fe2000000001c */
[----:B------:R-:W-:Y:S04]  /*0d00*/  LDS.128 R4, [R43+0x30] ;  /* 0x000030002b047984 */ /* 0x000fe80000000c00 */
[----:B------:R-:W1:Y:S01]  /*0d10*/  LDS R29, [R40+0x1600] ;  /* 0x00160000281d7984 */ /* 0x000e620000000800 */
[-C--:B------:R-:W-:Y:S01]  /*0d20*/  FFMA R17, R17, R39.reuse, R16 ;  /* 0x0000002711117223 */ /* 0x080fe20000000010 */
[-C--:B------:R-:W-:Y:S01]  /*0d30*/  FFMA R21, R21, R39.reuse, R20 ;  /* 0x0000002715157223 */ /* 0x080fe20000000014 */
[----:B------:R-:W-:Y:S01]  /*0d40*/  FFMA R25, R25, R39, R24 ;  /* 0x0000002719197223 */ /* 0x000fe20000000018 */
[----:B------:R-:W2:Y:S01]  /*0d50*/  LDS R28, [R40+0x1680] ;  /* 0x00168000281c7984 */ /* 0x000ea20000000800 */
[-C--:B------:R-:W-:Y:S01]  /*0d60*/  FFMA R14, R14, R46.reuse, R13 ;  /* 0x0000002e0e0e7223 */ /* 0x080fe2000000000d */
[-C--:B------:R-:W-:Y:S01]  /*0d70*/  FFMA R18, R18, R46.reuse, R17 ;  /* 0x0000002e12127223 */ /* 0x080fe20000000011 */
[-C--:B------:R-:W-:Y:S01]  /*0d80*/  FFMA R20, R22, R46.reuse, R21 ;  /* 0x0000002e16147223 */ /* 0x080fe20000000015 */
[-C--:B------:R-:W-:Y:S01]  /*0d90*/  FFMA R16, R26, R46.reuse, R25 ;  /* 0x0000002e1a107223 */ /* 0x080fe20000000019 */
[----:B------:R-:W-:Y:S01]  /*0da0*/  FFMA R24, R30, R46, R9 ;  /* 0x0000002e1e187223 */ /* 0x000fe20000000009 */
[-C--:B------:R-:W-:Y:S01]  /*0db0*/  FFMA R38, R11, R36.reuse, R10 ;  /* 0x000000240b267223 */ /* 0x080fe2000000000a */
[-C--:B------:R-:W-:Y:S01]  /*0dc0*/  FFMA R26, R15, R36.reuse, R14 ;  /* 0x000000240f1a7223 */ /* 0x080fe2000000000e */
[----:B------:R-:W3:Y:S01]  /*0dd0*/  LDS.128 R8, [R43+0xb0] ;  /* 0x0000b0002b087984 */ /* 0x000ee20000000c00 */
[-C--:B------:R-:W-:Y:S01]  /*0de0*/  FFMA R22, R19, R36.reuse, R18 ;  /* 0x0000002413167223 */ /* 0x080fe20000000012 */
[----:B------:R-:W-:Y:S01]  /*0df0*/  FFMA R20, R23, R36, R20 ;  /* 0x0000002417147223 */ /* 0x000fe20000000014 */
[----:B0-----:R-:W-:-:S04]  /*0e00*/  FFMA R32, R37, R32, R47 ;  /* 0x0000002025207223 */ /* 0x001fc8000000002f */
[----:B------:R-:W-:Y:S01]  /*0e10*/  FFMA R33, R33, R39, R32 ;  /* 0x0000002721217223 */ /* 0x000fe20000000020 */
[-C--:B------:R-:W-:Y:S01]  /*0e20*/  FFMA R27, R27, R36.reuse, R16 ;  /* 0x000000241b1b7223 */ /* 0x080fe20000000010 */
[----:B------:R-:W-:Y:S01]  /*0e30*/  FFMA R24, R31, R36, R24 ;  /* 0x000000241f187223 */ /* 0x000fe20000000018 */
[----:B------:R-:W-:Y:S01]  /*0e40*/  LDS.128 R16, [R43+0x1b0] ;  /* 0x0001b0002b107984 */ /* 0x000fe20000000c00 */
[----:B------:R-:W-:-:S03]  /*0e50*/  FFMA R34, R34, R46, R33 ;  /* 0x0000002e22227223 */ /* 0x000fc60000000021 */
[----:B------:R-:W0:Y:S01]  /*0e60*/  LDS R33, [R40+0x1700] ;  /* 0x0017000028217984 */ /* 0x000e220000000800 */
[----:B------:R-:W-:-:S03]  /*0e70*/  FFMA R35, R35, R36, R34 ;  /* 0x0000002423237223 */ /* 0x000fc60000000022 */
[----:B------:R-:W4:Y:S01]  /*0e80*/  LDS R36, [R40+0x1780] ;  /* 0x0017800028247984 */ /* 0x000f220000000800 */
[----:B-1----:R-:W-:-:S03]  /*0e90*/  FFMA R4, R29, R4, R12 ;  /* 0x000000041d047223 */ /* 0x002fc6000000000c */
[----:B------:R-:W1:Y:S01]  /*0ea0*/  LDS.128 R12, [R43+0x130] ;  /* 0x000130002b0c7984 */ /* 0x000e620000000c00 */
[----:B--2---:R-:W-:-:S03]  /*0eb0*/  FFMA R5, R5, R28, R4 ;  /* 0x0000001c05057223 */ /* 0x004fc60000000004 */
[----:B------:R-:W-:Y:S01]  /*0ec0*/  LDS R39, [R40+0x1900] ;  /* 0x0019000028277984 */ /* 0x000fe20000000800 */
[----:B---3--:R-:W-:Y:S01]  /*0ed0*/  FFMA R8, R29, R8, R38 ;  /* 0x000000081d087223 */ /* 0x008fe20000000026 */
[----:B0-----:R-:W-:-:S04]  /*0ee0*/  FFMA R6, R6, R33, R5 ;  /* 0x0000002106067223 */ /* 0x001fc80000000005 */
[----:B----4-:R-:W-:Y:S02]  /*0ef0*/  FFMA R38, R7, R36, R6 ;  /* 0x0000002407267223 */ /* 0x010fe40000000006 */
[----:B------:R-:W0:Y:S01]  /*0f00*/  LDS.128 R4, [R43+0x230] ;  /* 0x000230002b047984 */ /* 0x000e220000000c00 */
[----:B------:R-:W-:-:S04]  /*0f10*/  FFMA R9, R9, R28, R8 ;  /* 0x0000001c09097223 */ /* 0x000fc80000000008 */
[----:B------:R-:W-:Y:S01]  /*0f20*/  FFMA R10, R10, R33, R9 ;  /* 0x000000210a0a7223 */ /* 0x000fe20000000009 */
[C---:B-1----:R-:W-:Y:S01]  /*0f30*/  FFMA R26, R29.reuse, R12, R26 ;  /* 0x0000000c1d1a7223 */ /* 0x042fe2000000001a */
[----:B------:R-:W-:Y:S02]  /*0f40*/  FFMA R16, R29, R16, R22 ;  /* 0x000000101d107223 */ /* 0x000fe40000000016 */
[----:B------:R-:W-:Y:S02]  /*0f50*/  FFMA R12, R11, R36, R10 ;  /* 0x000000240b0c7223 */ /* 0x000fe4000000000a */
[----:B------:R-:W1:Y:S01]  /*0f60*/  LDS.128 R8, [R43+0x2b0] ;  /* 0x0002b0002b087984 */ /* 0x000e620000000c00 */
[----:B0-----:R-:W-:-:S03]  /*0f70*/  FFMA R4, R29, R4, R20 ;  /* 0x000000041d047223 */ /* 0x001fc60000000014 */
[----:B------:R-:W0:Y:S01]  /*0f80*/  LDS.128 R20, [R43+0x330] ;  /* 0x000330002b147984 */ /* 0x000e220000000c00 */
[----:B------:R-:W-:Y:S01]  /*0f90*/  FFMA R13, R13, R28, R26 ;  /* 0x0000001c0d0d7223 */ /* 0x000fe2000000001a */
[C---:B-1----:R-:W-:Y:S01]  /*0fa0*/  FFMA R8, R29.reuse, R8, R27 ;  /* 0x000000081d087223 */ /* 0x042fe2000000001b */
[----:B0-----:R-:W-:Y:S02]  /*0fb0*/  FFMA R20, R29, R20, R24 ;  /* 0x000000141d147223 */ /* 0x001fe40000000018 */
[----:B------:R-:W0:Y:S01]  /*0fc0*/  LDS.128 R24, [R43+0x3b0] ;  /* 0x0003b0002b187984 */ /* 0x000e220000000c00 */
[-C--:B------:R-:W-:Y:S01]  /*0fd0*/  FFMA R9, R9, R28.reuse, R8 ;  /* 0x0000001c09097223 */ /* 0x080fe20000000008 */
[-C--:B------:R-:W-:Y:S01]  /*0fe0*/  FFMA R17, R17, R28.reuse, R16 ;  /* 0x0000001c11117223 */ /* 0x080fe20000000010 */
[-C--:B------:R-:W-:Y:S01]  /*0ff0*/  FFMA R5, R5, R28.reuse, R4 ;  /* 0x0000001c05057223 */ /* 0x080fe20000000004 */
[----:B------:R-:W-:Y:S01]  /*1000*/  FFMA R21, R21, R28, R20 ;  /* 0x0000001c15157223 */ /* 0x000fe20000000014 */
[-C--:B------:R-:W-:Y:S01]  /*1010*/  FFMA R10, R10, R33.reuse, R9 ;  /* 0x000000210a0a7223 */ /* 0x080fe20000000009 */
[----:B------:R-:W-:Y:S04]  /*1020*/  LDS R8, [R40+0x1880] ;  /* 0x0018800028087984 */ /* 0x000fe80000000800 */
[----:B------:R-:W-:Y:S01]  /*1030*/  LDS R9, [R40+0x1800] ;  /* 0x0018000028097984 */ /* 0x000fe20000000800 */
[-C--:B------:R-:W-:Y:S01]  /*1040*/  FFMA R6, R6, R33.reuse, R5 ;  /* 0x0000002106067223 */ /* 0x080fe20000000005 */
[-C--:B------:R-:W-:Y:S01]  /*1050*/  FFMA R14, R14, R33.reuse, R13 ;  /* 0x000000210e0e7223 */ /* 0x080fe2000000000d */
[-C--:B------:R-:W-:Y:S01]  /*1060*/  FFMA R18, R18, R33.reuse, R17 ;  /* 0x0000002112127223 */ /* 0x080fe20000000011 */
[----:B------:R-:W-:Y:S01]  /*1070*/  FFMA R22, R22, R33, R21 ;  /* 0x0000002116167223 */ /* 0x000fe20000000015 */
[-C--:B------:R-:W-:Y:S01]  /*1080*/  FFMA R16, R7, R36.reuse, R6 ;  /* 0x0000002407107223 */ /* 0x080fe20000000006 */
[-C--:B------:R-:W-:Y:S01]  /*1090*/  FFMA R17, R11, R36.reuse, R10 ;  /* 0x000000240b117223 */ /* 0x080fe2000000000a */
[-C--:B------:R-:W-:Y:S01]  /*10a0*/  FFMA R20, R15, R36.reuse, R14 ;  /* 0x000000240f147223 */ /* 0x080fe2000000000e */
[-C--:B------:R-:W-:Y:S01]  /*10b0*/  FFMA R18, R19, R36.reuse, R18 ;  /* 0x0000002413127223 */ /* 0x080fe20000000012 */
[----:B------:R-:W-:Y:S01]  /*10c0*/  FFMA R10, R23, R36, R22 ;  /* 0x00000024170a7223 */ /* 0x000fe20000000016 */
[----:B------:R-:W1:Y:S01]  /*10d0*/  LDS.128 R4, [R43+0x140] ;  /* 0x000140002b047984 */ /* 0x000e620000000c00 */
[----:B0-----:R-:W-:-:S04]  /*10e0*/  FFMA R24, R29, R24, R35 ;  /* 0x000000181d187223 */ /* 0x001fc80000000023 */
[----:B------:R-:W-:Y:S02]  /*10f0*/  FFMA R25, R25, R28, R24 ;  /* 0x0000001c19197223 */ /* 0x000fe40000000018 */
[----:B------:R-:W0:Y:S02]  /*1100*/  LDS.128 R28, [R43+0x40] ;  /* 0x000040002b1c7984 */ /* 0x000e240000000c00 */
[----:B------:R-:W-:Y:S02]  /*1110*/  FFMA R26, R26, R33, R25 ;  /* 0x000000211a1a7223 */ /* 0x000fe40000000019 */
[----:B------:R-:W-:Y:S02]  /*1120*/  LDS.128 R32, [R43+0xc0] ;  /* 0x0000c0002b207984 */ /* 0x000fe40000000c00 */
[----:B------:R-:W-:Y:S02]  /*1130*/  FFMA R11, R27, R36, R26 ;  /* 0x000000241b0b7223 */ /* 0x000fe4000000001a */
[----:B------:R-:W2:Y:S04]  /*1140*/  LDS R36, [R40+0x1980] ;  /* 0x0019800028247984 */ /* 0x000ea80000000800 */
[----:B------:R-:W-:Y:S01]  /*1150*/  LDS.128 R24, [R43+0x240] ;  /* 0x000240002b187984 */ /* 0x000fe20000000c00 */
[----:B-1----:R-:W-:-:S04]  /*1160*/  FFMA R20, R9, R4, R20 ;  /* 0x0000000409147223 */ /* 0x002fc80000000014 */
[----:B------:R-:W-:Y:S02]  /*1170*/  FFMA R5, R5, R8, R20 ;  /* 0x0000000805057223 */ /* 0x000fe40000000014 */
[----:B------:R-:W1:Y:S01]  /*1180*/  LDS.128 R20, [R43+0x340] ;  /* 0x000340002b147984 */ /* 0x000e620000000c00 */
[----:B0-----:R-:W-:-:S04]  /*1190*/  FFMA R28, R9, R28, R38 ;  /* 0x0000001c091c7223 */ /* 0x001fc80000000026 */
[----:B------:R-:W-:-:S04]  /*11a0*/  FFMA R29, R29, R8, R28 ;  /* 0x000000081d1d7223 */ /* 0x000fc8000000001c */
[----:B------:R-:W-:-:S04]  /*11b0*/  FFMA R30, R30, R39, R29 ;  /* 0x000000271e1e7223 */ /* 0x000fc8000000001d */
[----:B--2---:R-:W-:Y:S02]  /*11c0*/  FFMA R4, R31, R36, R30 ;  /* 0x000000241f047223 */ /* 0x004fe4000000001e */
[----:B------:R-:W0:Y:S01]  /*11d0*/  LDS.128 R28, [R43+0x2c0] ;  /* 0x0002c0002b1c7984 */ /* 0x000e220000000c00 */
[----:B------:R-:W-:-:S03]  /*11e0*/  FFMA R32, R9, R32, R12 ;  /* 0x0000002009207223 */ /* 0x000fc6000000000c */
[----:B------:R-:W2:Y:S01]  /*11f0*/  LDS.128 R12, [R43+0x1c0] ;  /* 0x0001c0002b0c7984 */ /* 0x000ea20000000c00 */
[-C--:B------:R-:W-:Y:S01]  /*1200*/  FFMA R6, R6, R39.reuse, R5 ;  /* 0x0000002706067223 */ /* 0x080fe20000000005 */
[C---:B-1----:R-:W-:Y:S01]  /*1210*/  FFMA R10, R9.reuse, R20, R10 ;  /* 0x00000014090a7223 */ /* 0x042fe2000000000a */
[----:B0-----:R-:W-:Y:S02]  /*1220*/  FFMA R28, R9, R28, R17 ;  /* 0x0000001c091c7223 */ /* 0x001fe40000000011 */
[----:B------:R-:W-:Y:S01]  /*1230*/  FFMA R7, R7, R36, R6 ;  /* 0x0000002407077223 */ /* 0x000fe20000000006 */
[----:B------:R-:W-:Y:S01]  /*1240*/  FFMA R16, R9, R24, R16 ;  /* 0x0000001809107223 */ /* 0x000fe20000000010 */
[-C--:B------:R-:W-:Y:S01]  /*1250*/  FFMA R33, R33, R8.reuse, R32 ;  /* 0x0000000821217223 */ /* 0x080fe20000000020 */
[----:B------:R-:W-:Y:S01]  /*1260*/  FFMA R29, R29, R8, R28 ;  /* 0x000000081d1d7223 */ /* 0x000fe2000000001c */
[----:B--2---:R-:W-:Y:S01]  /*1270*/  FFMA R12, R9, R12, R18 ;  /* 0x0000000c090c7223 */ /* 0x004fe20000000012 */
[----:B------:R-:W-:Y:S02]  /*1280*/  LDS R20, [R40+0x1a80] ;  /* 0x001a800028147984 */ /* 0x000fe40000000800 */
[----:B------:R-:W-:Y:S01]  /*1290*/  FFMA R6, R30, R39, R29 ;  /* 0x000000271e067223 */ /* 0x000fe2000000001d */
[----:B------:R-:W-:-:S02]  /*12a0*/  FFMA R5, R21, R8, R10 ;  /* 0x0000000815057223 */ /* 0x000fc4000000000a */
[----:B------:R-:W-:Y:S01]  /*12b0*/  LDS R21, [R40+0x1a00] ;  /* 0x001a000028157984 */ /* 0x000fe20000000800 */
[----:B------:R-:W-:-:S03]  /*12c0*/  FFMA R6, R31, R36, R6 ;  /* 0x000000241f067223 */ /* 0x000fc60000000006 */
[----:B------:R-:W0:Y:S01]  /*12d0*/  LDS.128 R28, [R43+0x1d0] ;  /* 0x0001d0002b1c7984 */ /* 0x000e220000000c00 */
[-C--:B------:R-:W-:Y:S01]  /*12e0*/  FFMA R25, R25, R8.reuse, R16 ;  /* 0x0000000819197223 */ /* 0x080fe20000000010 */
[----:B------:R-:W-:Y:S02]  /*12f0*/  FFMA R13, R13, R8, R12 ;  /* 0x000000080d0d7223 */ /* 0x000fe4000000000c */
[----:B------:R-:W1:Y:S01]  /*1300*/  LDS.128 R16, [R43+0x3c0] ;  /* 0x0003c0002b107984 */ /* 0x000e620000000c00 */
[-C--:B------:R-:W-:Y:S01]  /*1310*/  FFMA R34, R34, R39.reuse, R33 ;  /* 0x0000002722227223 */ /* 0x080fe20000000021 */
[----:B------:R-:W-:-:S03]  /*1320*/  FFMA R14, R14, R39, R13 ;  /* 0x000000270e0e7223 */ /* 0x000fc6000000000d */
[-C--:B------:R-:W-:Y:S01]  /*1330*/  FFMA R37, R35, R36.reuse, R34 ;  /* 0x0000002423257223 */ /* 0x080fe20000000022 */
[----:B------:R-:W-:Y:S01]  /*1340*/  FFMA R15, R15, R36, R14 ;  /* 0x000000240f0f7223 */ /* 0x000fe2000000000e */
[----:B------:R-:W2:Y:S03]  /*1350*/  LDS.128 R32, [R43+0xd0] ;  /* 0x0000d0002b207984 */ /* 0x000ea60000000c00 */
[----:B0-----:R-:W-:Y:S02]  /*1360*/  FFMA R28, R21, R28, R15 ;  /* 0x0000001c151c7223 */ /* 0x001fe4000000000f */
[----:B------:R-:W0:Y:S01]  /*1370*/  LDS.128 R12, [R43+0x250] ;  /* 0x000250002b0c7984 */ /* 0x000e220000000c00 */
[----:B-1----:R-:W-:-:S04]  /*1380*/  FFMA R16, R9, R16, R11 ;  /* 0x0000001009107223 */ /* 0x002fc8000000000b */
[----:B------:R-:W-:Y:S01]  /*1390*/  FFMA R17, R17, R8, R16 ;  /* 0x0000000811117223 */ /* 0x000fe20000000010 */
[-C--:B------:R-:W-:Y:S01]  /*13a0*/  FFMA R16, R26, R39.reuse, R25 ;  /* 0x000000271a107223 */ /* 0x080fe20000000019 */
[-C--:B------:R-:W-:Y:S01]  /*13b0*/  FFMA R22, R22, R39.reuse, R5 ;  /* 0x0000002716167223 */ /* 0x080fe20000000005 */
[----:B------:R-:W1:Y:S01]  /*13c0*/  LDS.128 R8, [R43+0x50] ;  /* 0x000050002b087984 */ /* 0x000e620000000c00 */
[----:B------:R-:W-:Y:S01]  /*13d0*/  FFMA R18, R18, R39, R17 ;  /* 0x0000002712127223 */ /* 0x000fe20000000011 */
[----:B------:R-:W-:Y:S01]  /*13e0*/  FFMA R16, R27, R36, R16 ;  /* 0x000000241b107223 */ /* 0x000fe20000000010 */
[----:B--2---:R-:W-:Y:S01]  /*13f0*/  FFMA R32, R21, R32, R37 ;  /* 0x0000002015207223 */ /* 0x004fe20000000025 */
[-C--:B------:R-:W-:Y:S01]  /*1400*/  FFMA R23, R23, R36.reuse, R22 ;  /* 0x0000002417177223 */ /* 0x080fe20000000016 */
[----:B------:R-:W-:Y:S01]  /*1410*/  FFMA R36, R19, R36, R18 ;  /* 0x0000002413247223 */ /* 0x000fe20000000012 */
[----:B------:R-:W2:Y:S01]  /*1420*/  LDS.128 R24, [R43+0x150] ;  /* 0x000150002b187984 */ /* 0x000ea20000000c00 */
[----:B------:R-:W-:-:S03]  /*1430*/  FFMA R5, R33, R20, R32 ;  /* 0x0000001421057223 */ /* 0x000fc60000000020 */
[----:B------:R-:W3:Y:S01]  /*1440*/  LDS R33, [R40+0x1b00] ;  /* 0x001b000028217984 */ /* 0x000ee20000000800 */
[----:B0-----:R-:W-:-:S03]  /*1450*/  FFMA R12, R21, R12, R16 ;  /* 0x0000000c150c7223 */ /* 0x001fc60000000010 */
[----:B------:R-:W0:Y:S01]  /*1460*/  LDS.128 R16, [R43+0x2d0] ;  /* 0x0002d0002b107984 */ /* 0x000e220000000c00 */
[----:B-1----:R-:W-:-:S04]  /*1470*/  FFMA R4, R21, R8, R4 ;  /* 0x0000000815047223 */ /* 0x002fc80000000004 */
[----:B------:R-:W-:Y:S01]  /*1480*/  FFMA R9, R9, R20, R4 ;  /* 0x0000001409097223 */ /* 0x000fe20000000004 */
[----:B--2---:R-:W-:Y:S01]  /*1490*/  FFMA R24, R21, R24, R7 ;  /* 0x0000001815187223 */ /* 0x004fe20000000007 */
[----:B---3--:R-:W-:-:S03]  /*14a0*/  FFMA R34, R34, R33, R5 ;  /* 0x0000002122227223 */ /* 0x008fc60000000005 */
[----:B------:R-:W-:Y:S02]  /*14b0*/  FFMA R25, R25, R20, R24 ;  /* 0x0000001419197223 */ /* 0x000fe40000000018 */
[----:B------:R-:W-:Y:S01]  /*14c0*/  LDS R24, [R40+0x1b80] ;  /* 0x001b800028187984 */ /* 0x000fe20000000800 */
[----:B0-----:R-:W-:-:S03]  /*14d0*/  FFMA R16, R21, R16, R6 ;  /* 0x0000001015107223 */ /* 0x001fc60000000006 */
[----:B------:R-:W0:Y:S01]  /*14e0*/  LDS.128 R4, [R43+0x350] ;  /* 0x000350002b047984 */ /* 0x000e220000000c00 */
[----:B------:R-:W-:Y:S01]  /*14f0*/  FFMA R10, R10, R33, R9 ;  /* 0x000000210a0a7223 */ /* 0x000fe20000000009 */
[----:B0-----:R-:W-:-:S03]  /*1500*/  FFMA R8, R21, R4, R23 ;  /* 0x0000000415087223 */ /* 0x001fc60000000017 */
[----:B------:R-:W-:Y:S01]  /*1510*/  FFMA R4, R11, R24, R10 ;  /* 0x000000180b047223 */ /* 0x000fe2000000000a */
[-C--:B------:R-:W-:Y:S02]  /*1520*/  FFMA R5, R5, R20.reuse, R8 ;  /* 0x0000001405057223 */ /* 0x080fe40000000008 */
[----:B------:R-:W0:Y:S01]  /*1530*/  LDS.128 R8, [R43+0x3d0] ;  /* 0x0003d0002b087984 */ /* 0x000e220000000c00 */
[-C--:B------:R-:W-:Y:S01]  /*1540*/  FFMA R29, R29, R20.reuse, R28 ;  /* 0x000000141d1d7223 */ /* 0x080fe2000000001c */
[----:B------:R-:W-:Y:S01]  /*1550*/  FFMA R26, R26, R33, R25 ;  /* 0x000000211a1a7223 */ /* 0x000fe20000000019 */
[-C--:B------:R-:W-:Y:S01]  /*1560*/  FFMA R13, R13, R20.reuse, R12 ;  /* 0x000000140d0d7223 */ /* 0x080fe2000000000c */
[----:B------:R-:W-:Y:S01]  /*1570*/  FFMA R17, R17, R20, R16 ;  /* 0x0000001411117223 */ /* 0x000fe20000000010 */
[----:B------:R-:W-:Y:S01]  /*1580*/  LDS R25, [R40+0x1c00] ;  /* 0x001c000028197984 */ /* 0x000fe20000000800 */
[----:B0-----:R-:W-:-:S03]  /*1590*/  FFMA R8, R21, R8, R36 ;  /* 0x0000000815087223 */ /* 0x001fc60000000024 */
[----:B------:R-:W0:Y:S01]  /*15a0*/  LDS.128 R36, [R43+0xe0] ;  /* 0x0000e0002b247984 */ /* 0x000e220000000c00 */
[----:B------:R-:W-:-:S03]  /*15b0*/  FFMA R9, R9, R20, R8 ;  /* 0x0000001409097223 */ /* 0x000fc60000000008 */
[----:B------:R-:W1:Y:S01]  /*15c0*/  LDS.128 R20, [R43+0x60] ;  /* 0x000060002b147984 */ /* 0x000e620000000c00 */
[----:B------:R-:W-:Y:S01]  /*15d0*/  FFMA R35, R35, R24, R34 ;  /* 0x0000001823237223 */ /* 0x000fe20000000022 */
[-C--:B------:R-:W-:Y:S01]  /*15e0*/  FFMA R30, R30, R33.reuse, R29 ;  /* 0x000000211e1e7223 */ /* 0x080fe2000000001d */
[-C--:B------:R-:W-:Y:S01]  /*15f0*/  FFMA R12, R14, R33.reuse, R13 ;  /* 0x000000210e0c7223 */ /* 0x080fe2000000000d */
[-C--:B------:R-:W-:Y:S01]  /*1600*/  FFMA R18, R18, R33.reuse, R17 ;  /* 0x0000002112127223 */ /* 0x080fe20000000011 */
[-C--:B------:R-:W-:Y:S01]  /*1610*/  FFMA R6, R6, R33.reuse, R5 ;  /* 0x0000002106067223 */ /* 0x080fe20000000005 */
[----:B------:R-:W-:Y:S01]  /*1620*/  FFMA R10, R10, R33, R9 ;  /* 0x000000210a0a7223 */ /* 0x000fe20000000009 */
[C---:B0-----:R-:W-:Y:S02]  /*1630*/  FFMA R36, R25.reuse, R36, R35 ;  /* 0x0000002419247223 */ /* 0x041fe40000000023 */
[----:B------:R-:W0:Y:S01]  /*1640*/  LDS.128 R32, [R43+0x1e0] ;  /* 0x0001e0002b207984 */ /* 0x000e220000000c00 */
[----:B-1----:R-:W-:-:S03]  /*1650*/  FFMA R4, R25, R20, R4 ;  /* 0x0000001419047223 */ /* 0x002fc60000000004 */
[----:B------:R-:W1:Y:S01]  /*1660*/  LDS R20, [R40+0x1c80] ;  /* 0x001c800028147984 */ /* 0x000e620000000800 */
[-C--:B------:R-:W-:Y:S01]  /*1670*/  FFMA R5, R31, R24.reuse, R30 ;  /* 0x000000181f057223 */ /* 0x080fe2000000001e */
[-C--:B------:R-:W-:Y:S01]  /*1680*/  FFMA R17, R7, R24.reuse, R6 ;  /* 0x0000001807117223 */ /* 0x080fe20000000006 */
[-C--:B------:R-:W-:Y:S01]  /*1690*/  FFMA R12, R15, R24.reuse, R12 ;  /* 0x000000180f0c7223 */ /* 0x080fe2000000000c */
[-C--:B------:R-:W-:Y:S01]  /*16a0*/  FFMA R26, R27, R24.reuse, R26 ;  /* 0x000000181b1a7223 */ /* 0x080fe2000000001a */
[----:B------:R-:W-:Y:S01]  /*16b0*/  FFMA R19, R19, R24, R18 ;  /* 0x0000001813137223 */ /* 0x000fe20000000012 */
[----:B------:R-:W-:Y:S01]  /*16c0*/  LDS.128 R28, [R43+0x160] ;  /* 0x000160002b1c7984 */ /* 0x000fe20000000c00 */
[----:B0-----:R-:W-:Y:S01]  /*16d0*/  FFMA R32, R25, R32, R5 ;  /* 0x0000002019207223 */ /* 0x001fe20000000005 */
[----:B-1----:R-:W-:Y:S02]  /*16e0*/  FFMA R21, R21, R20, R4 ;  /* 0x0000001415157223 */ /* 0x002fe40000000004 */
[----:B------:R-:W-:Y:S04]  /*16f0*/  LDS R27, [R40+0x1d00] ;  /* 0x001d0000281b7984 */ /* 0x000fe80000000800 */
[----:B------:R-:W0:Y:S01]  /*1700*/  LDS.128 R4, [R43+0x260] ;  /* 0x000260002b047984 */ /* 0x000e220000000c00 */
[----:B------:R-:W-:-:S03]  /*1710*/  FFMA R24, R11, R24, R10 ;  /* 0x000000180b187223 */ /* 0x000fc6000000000a */
[----:B------:R-:W1:Y:S01]  /*1720*/  LDS.128 R8, [R43+0x2e0] ;  /* 0x0002e0002b087984 */ /* 0x000e620000000c00 */
[----:B0-----:R-:W-:-:S03]  /*1730*/  FFMA R4, R25, R4, R12 ;  /* 0x0000000419047223 */ /* 0x001fc6000000000c */
[----:B------:R-:W0:Y:S01]  /*1740*/  LDS.128 R12, [R43+0x360] ;  /* 0x000360002b0c7984 */ /* 0x000e220000000c00 */
[----:B-1----:R-:W-:Y:S01]  /*1750*/  FFMA R8, R25, R8, R19 ;  /* 0x0000000819087223 */ /* 0x002fe20000000013 */
[----:B------:R-:W-:Y:S02]  /*1760*/  FFMA R37, R37, R20, R36 ;  /* 0x0000001425257223 */ /* 0x000fe40000000024 */
[----:B------:R-:W1:Y:S01]  /*1770*/  LDS R36, [R40+0x1d80] ;  /* 0x001d800028247984 */ /* 0x000e620000000800 */
[----:B0-----:R-:W-:-:S03]  /*1780*/  FFMA R12, R25, R12, R17 ;  /* 0x0000000c190c7223 */ /* 0x001fc60000000011 */
[----:B------:R-:W0:Y:S01]  /*1790*/  LDS.128 R16, [R43+0x3e0] ;  /* 0x0003e0002b107984 */ /* 0x000e220000000c00 */
        /* <DEDUP_REMOVED lines=8> */
[----:B-1----:R-:W-:Y:S01]  /*1820*/  FFMA R4, R23, R36, R22 ;  /* 0x0000002417047223 */ /* 0x002fe20000000016 */
[----:B------:R-:W-:Y:S01]  /*1830*/  LDS R37, [R40+0x1e00] ;  /* 0x001e000028257984 */ /* 0x000fe20000000800 */
[----:B0-----:R-:W-:-:S04]  /*1840*/  FFMA R16, R25, R16, R24 ;  /* 0x0000001019107223 */ /* 0x001fc80000000018 */
[----:B------:R-:W-:Y:S02]  /*1850*/  FFMA R17, R17, R20, R16 ;  /* 0x0000001411117223 */ /* 0x000fe40000000010 */
[----:B------:R-:W0:Y:S01]  /*1860*/  LDS.128 R20, [R43+0x70] ;  /* 0x000070002b147984 */ /* 0x000e220000000c00 */
[-C--:B------:R-:W-:Y:S01]  /*1870*/  FFMA R30, R30, R27.reuse, R29 ;  /* 0x0000001b1e1e7223 */ /* 0x080fe2000000001d */
[-C--:B------:R-:W-:Y:S01]  /*1880*/  FFMA R34, R34, R27.reuse, R33 ;  /* 0x0000001b22227223 */ /* 0x080fe20000000021 */
[-C--:B------:R-:W-:Y:S01]  /*1890*/  FFMA R6, R6, R27.reuse, R5 ;  /* 0x0000001b06067223 */ /* 0x080fe20000000005 */
[-C--:B------:R-:W-:Y:S01]  /*18a0*/  FFMA R10, R10, R27.reuse, R9 ;  /* 0x0000001b0a0a7223 */ /* 0x080fe20000000009 */
[----:B0-----:R-:W-:Y:S02]  /*18b0*/  FFMA R12, R37, R20, R4 ;  /* 0x00000014250c7223 */ /* 0x001fe40000000004 */
[----:B------:R-:W0:Y:S01]  /*18c0*/  LDS R20, [R40+0x1e80] ;  /* 0x001e800028147984 */ /* 0x000e220000000800 */
[-C--:B------:R-:W-:Y:S01]  /*18d0*/  FFMA R14, R14, R27.reuse, R13 ;  /* 0x0000001b0e0e7223 */ /* 0x080fe2000000000d */
[----:B------:R-:W-:Y:S01]  /*18e0*/  FFMA R18, R18, R27, R17 ;  /* 0x0000001b12127223 */ /* 0x000fe20000000011 */
[-C--:B------:R-:W-:Y:S01]  /*18f0*/  FFMA R39, R39, R36.reuse, R38 ;  /* 0x0000002427277223 */ /* 0x080fe20000000026 */
[-C--:B------:R-:W-:Y:S01]  /*1900*/  FFMA R30, R31, R36.reuse, R30 ;  /* 0x000000241f1e7223 */ /* 0x080fe2000000001e */
[-C--:B------:R-:W-:Y:S01]  /*1910*/  FFMA R35, R35, R36.reuse, R34 ;  /* 0x0000002423237223 */ /* 0x080fe20000000022 */
[-C--:B------:R-:W-:Y:S01]  /*1920*/  FFMA R28, R7, R36.reuse, R6 ;  /* 0x00000024071c7223 */ /* 0x080fe20000000006 */
[-C--:B------:R-:W-:Y:S01]  /*1930*/  FFMA R29, R11, R36.reuse, R10 ;  /* 0x000000240b1d7223 */ /* 0x080fe2000000000a */
[-C--:B------:R-:W-:Y:S01]  /*1940*/  FFMA R33, R15, R36.reuse, R14 ;  /* 0x000000240f217223 */ /* 0x080fe2000000000e */
[----:B------:R-:W-:Y:S01]  /*1950*/  FFMA R36, R19, R36, R18 ;  /* 0x0000002413247223 */ /* 0x000fe20000000012 */
[----:B------:R-:W1:Y:S04]  /*1960*/  LDS.128 R4, [R43+0x170] ;  /* 0x000170002b047984 */ /* 0x000e680000000c00 */
[----:B------:R-:W2:Y:S04]  /*1970*/  LDS.128 R16, [R43+0x2f0] ;  /* 0x0002f0002b107984 */ /* 0x000ea80000000c00 */
[----:B------:R-:W-:Y:S04]  /*1980*/  LDS.128 R8, [R43+0x1f0] ;  /* 0x0001f0002b087984 */ /* 0x000fe80000000c00 */
[----:B------:R-:W-:Y:S01]  /*1990*/  LDS.128 R24, [R43+0xf0] ;  /* 0x0000f0002b187984 */ /* 0x000fe20000000c00 */
[----:B0-----:R-:W-:-:S03]  /*19a0*/  FFMA R21, R21, R20, R12 ;  /* 0x0000001415157223 */ /* 0x001fc6000000000c */
[----:B------:R-:W0:Y:S01]  /*19b0*/  LDS.128 R12, [R43+0x270] ;  /* 0x000270002b0c7984 */ /* 0x000e220000000c00 */
[C---:B-1----:R-:W-:Y:S01]  /*19c0*/  FFMA R4, R37.reuse, R4, R30 ;  /* 0x0000000425047223 */ /* 0x042fe2000000001e */
[C---:B--2---:R-:W-:Y:S01]  /*19d0*/  FFMA R16, R37.reuse, R16, R29 ;  /* 0x0000001025107223 */ /* 0x044fe2000000001d */
[C---:B0-----:R-:W-:Y:S02]  /*19e0*/  FFMA R12, R37.reuse, R12, R28 ;  /* 0x0000000c250c7223 */ /* 0x041fe4000000001c */
[----:B------:R-:W0:Y:S01]  /*19f0*/  LDS.128 R28, [R43+0x370] ;  /* 0x000370002b1c7984 */ /* 0x000e220000000c00 */
[C---:B------:R-:W-:Y:S01]  /*1a00*/  FFMA R8, R37.reuse, R8, R35 ;  /* 0x0000000825087223 */ /* 0x040fe20000000023 */
[C---:B------:R-:W-:Y:S02]  /*1a10*/  FFMA R24, R37.reuse, R24, R39 ;  /* 0x0000001825187223 */ /* 0x040fe40000000027 */
[----:B------:R-:W1:Y:S04]  /*1a20*/  LDS R39, [R40+0x1f00] ;  /* 0x001f000028277984 */ /* 0x000e680000000800 */
[----:B------:R-:W2:Y:S01]  /*1a30*/  LDS R40, [R40+0x1f80] ;  /* 0x001f800028287984 */ /* 0x000ea20000000800 */
[----:B0-----:R-:W-:-:S03]  /*1a40*/  FFMA R28, R37, R28, R33 ;  /* 0x0000001c251c7223 */ /* 0x001fc60000000021 */
[----:B------:R-:W0:Y:S01]  /*1a50*/  LDS.128 R32, [R43+0x3f0] ;  /* 0x0003f0002b207984 */ /* 0x000e220000000c00 */
[----:B------:R-:W-:Y:S01]  /*1a60*/  UIADD3 UR6, UPT, UPT, UR6, 0x1, URZ ;  /* 0x0000000106067890 */ /* 0x000fe2000fffe0ff */
[----:B------:R-:W-:-:S03]  /*1a70*/  FFMA R25, R25, R20, R24 ;  /* 0x0000001419197223 */ /* 0x000fc60000000018 */
[----:B------:R-:W-:Y:S01]  /*1a80*/  UISETP.NE.AND UP0, UPT, UR6, URZ, UPT ;  /* 0x000000ff0600728c */ /* 0x000fe2000bf05270 */
[-C--:B------:R-:W-:Y:S01]  /*1a90*/  FFMA R5, R5, R20.reuse, R4 ;  /* 0x0000001405057223 */ /* 0x080fe20000000004 */
[-C--:B------:R-:W-:Y:S01]  /*1aa0*/  FFMA R9, R9, R20.reuse, R8 ;  /* 0x0000001409097223 */ /* 0x080fe20000000008 */
[-C--:B------:R-:W-:Y:S01]  /*1ab0*/  FFMA R13, R13, R20.reuse, R12 ;  /* 0x000000140d0d7223 */ /* 0x080fe2000000000c */
[-C--:B------:R-:W-:Y:S01]  /*1ac0*/  FFMA R17, R17, R20.reuse, R16 ;  /* 0x0000001411117223 */ /* 0x080fe20000000010 */
[----:B------:R-:W-:Y:S01]  /*1ad0*/  FFMA R29, R29, R20, R28 ;  /* 0x000000141d1d7223 */ /* 0x000fe2000000001c */
[-C--:B-1----:R-:W-:Y:S01]  /*1ae0*/  FFMA R22, R22, R39.reuse, R21 ;  /* 0x0000002716167223 */ /* 0x082fe20000000015 */
[-C--:B------:R-:W-:Y:S01]  /*1af0*/  FFMA R26, R26, R39.reuse, R25 ;  /* 0x000000271a1a7223 */ /* 0x080fe20000000019 */
[-C--:B------:R-:W-:Y:S01]  /*1b00*/  FFMA R6, R6, R39.reuse, R5 ;  /* 0x0000002706067223 */ /* 0x080fe20000000005 */
[-C--:B------:R-:W-:Y:S01]  /*1b10*/  FFMA R10, R10, R39.reuse, R9 ;  /* 0x000000270a0a7223 */ /* 0x080fe20000000009 */
[-C--:B------:R-:W-:Y:S01]  /*1b20*/  FFMA R14, R14, R39.reuse, R13 ;  /* 0x000000270e0e7223 */ /* 0x080fe2000000000d */
[-C--:B------:R-:W-:Y:S01]  /*1b30*/  FFMA R18, R18, R39.reuse, R17 ;  /* 0x0000002712127223 */ /* 0x080fe20000000011 */
[----:B------:R-:W-:Y:S01]  /*1b40*/  FFMA R30, R30, R39, R29 ;  /* 0x000000271e1e7223 */ /* 0x000fe2000000001d */
[-C--:B--2---:R-:W-:Y:S01]  /*1b50*/  FFMA R12, R23, R40.reuse, R22 ;  /* 0x00000028170c7223 */ /* 0x084fe20000000016 */
[-C--:B------:R-:W-:Y:S01]  /*1b60*/  FFMA R26, R27, R40.reuse, R26 ;  /* 0x000000281b1a7223 */ /* 0x080fe2000000001a */
[-C--:B------:R-:W-:Y:S01]  /*1b70*/  FFMA R22, R7, R40.reuse, R6 ;  /* 0x0000002807167223 */ /* 0x080fe20000000006 */
[-C--:B------:R-:W-:Y:S01]  /*1b80*/  FFMA R28, R15, R40.reuse, R14 ;  /* 0x000000280f1c7223 */ /* 0x080fe2000000000e */
[----:B------:R-:W-:Y:S01]  /*1b90*/  FFMA R29, R19, R40, R18 ;  /* 0x00000028131d7223 */ /* 0x000fe20000000012 */
[----:B------:R-:W-:-:S02]  /*1ba0*/  IADD3 R42, PT, PT, R42, 0x20, RZ ;  /* 0x000000202a2a7810 */ /* 0x000fc40007ffe0ff */
[----:B------:R-:W-:Y:S01]  /*1bb0*/  LEA R41, R0, R41, 0x5 ;  /* 0x0000002900297211 */ /* 0x000fe200078e28ff */
[----:B0-----:R-:W-:-:S04]  /*1bc0*/  FFMA R32, R37, R32, R36 ;  /* 0x0000002025207223 */ /* 0x001fc80000000024 */
[----:B------:R-:W-:-:S04]  /*1bd0*/  FFMA R33, R33, R20, R32 ;  /* 0x0000001421217223 */ /* 0x000fc80000000020 */
[----:B------:R-:W-:Y:S01]  /*1be0*/  FFMA R34, R34, R39, R33 ;  /* 0x0000002722227223 */ /* 0x000fe20000000021 */
[-C--:B------:R-:W-:Y:S01]  /*1bf0*/  FFMA R20, R11, R40.reuse, R10 ;  /* 0x000000280b147223 */ /* 0x080fe2000000000a */
[-C--:B------:R-:W-:Y:S02]  /*1c00*/  FFMA R32, R31, R40.reuse, R30 ;  /* 0x000000281f207223 */ /* 0x080fe4000000001e */
[----:B------:R-:W-:Y:S01]  /*1c10*/  FFMA R47, R35, R40, R34 ;  /* 0x00000028232f7223 */ /* 0x000fe20000000022 */
[----:B------:R-:W-:Y:S06]  /*1c20*/  BAR.SYNC.DEFER_BLOCKING 0x0 ;  /* 0x0000000000007b1d */ /* 0x000fec0000010000 */
[----:B------:R-:W-:Y:S05]  /*1c30*/  BRA.U UP0, `(.L_x_1) ;  /* 0xffffffe500807547 */ /* 0x000fea000b83ffff */
.L_x_0:
[----:B------:R-:W0:Y:S01]  /*1c40*/  S2R R0, SR_TID.Y ;  /* 0x0000000000007919 */ /* 0x000e220000002200 */
[----:B------:R-:W1:Y:S01]  /*1c50*/  LDC R19, c[0x0][0x380] ;  /* 0x0000e000ff137b82 */ /* 0x000e620000000800 */
[----:B--2-4-:R-:W-:-:S07]  /*1c60*/  LEA R2, R2, R3, 0x5 ;  /* 0x0000000302027211 */ /* 0x014fce00078e28ff */
[----:B------:R-:W2:Y:S01]  /*1c70*/  LDC.64 R4, c[0x0][0x398] ;  /* 0x0000e600ff047b82 */ /* 0x000ea20000000a00 */
[----:B0-----:R-:W-:-:S05]  /*1c80*/  LEA R3, R0, UR4, 0x3 ;  /* 0x0000000400037c11 */ /* 0x001fca000f8e18ff */
[----:B-1----:R-:W-:-:S04]  /*1c90*/  IMAD R3, R3, R19, R2 ;  /* 0x0000001303037224 */ /* 0x002fc800078e0202 */
[----:B--2---:R-:W-:-:S05]  /*1ca0*/  IMAD.WIDE R2, R3, 0x4, R4 ;  /* 0x0000000403027825 */ /* 0x004fca00078e0204 */
[----:B------:R-:W-:Y:S01]  /*1cb0*/  STG.E desc[UR8][R2.64], R12 ;  /* 0x0000000c02007986 */ /* 0x000fe2000c101908 */
[----:B------:R-:W-:-:S05]  /*1cc0*/  IMAD.WIDE R4, R19, 0x4, R2 ;  /* 0x0000000413047825 */ /* 0x000fca00078e0202 */
        /* <DEDUP_REMOVED lines=13> */
[----:B------:R-:W-:Y:S05]  /*1da0*/  EXIT ;  /* 0x000000000000794d */ /* 0x000fea0003800000 */
.L_x_2:
[----:B------:R-:W-:-:S00]  /*1db0*/  BRA `(.L_x_2) ;  /* 0xfffffffc00fc7947 */ /* 0x000fc0000383ffff */
[----:B------:R-:W-:-:S00]  /*1dc0*/  NOP ;  /* 0x0000000000007918 */ /* 0x000fc00000000000 */
        /* <DEDUP_REMOVED lines=11> */
.L_x_3:


//--------------------- .nv.shared._Z16block_mul_kerneliiPfS_S_ --------------------------
	.section	.nv.shared._Z16block_mul_kerneliiPfS_S_,"aw",@nobits
	.sectionflags	@""
	.align	16
	.zero		1024


//--------------------- .nv.shared.reserved.0     --------------------------
	.section	.nv.shared.reserved.0,"aw",@nobits
	.weak		__nv_reservedSMEM_offset_0_alias
	.size		__nv_reservedSMEM_offset_0_alias, 0, 64
	.other		__nv_reservedSMEM_offset_0_alias,@"STO_CUDA_RESERVED_SHARED STV_DEFAULT"
__nv_reservedSMEM_offset_0_alias:
	.zero		0
	.zero		64


//--------------------- .nv.constant0._Z16block_mul_kerneliiPfS_S_ --------------------------
	.section	.nv.constant0._Z16block_mul_kerneliiPfS_S_,"a",@progbits
	.sectionflags	@""
	.align	4
.nv.constant0._Z16block_mul_kerneliiPfS_S_:
	.zero		928


//--------------------- SYMBOLS --------------------------

	.type		.nv.reservedSmem.offset0,@object
	.size		.nv.reservedSmem.offset0,0x4
	.type		.nv.reservedSmem.cap,@object
	.size		.nv.reservedSmem.cap,0x4
